//
// Generated by NVIDIA NVVM Compiler
//
// Compiler Build ID: CL-36424714
// Cuda compilation tools, release 13.0, V13.0.88
// Based on NVVM 20.0.0
//

.version 9.0
.target sm_100
.address_size 64

	// .globl	_Z28fp_add_arrays_better_barrettPKjS0_Pji
.const .align 4 .u32 PRIME_Q;
.const .align 8 .u64 MU_BETTER;
.const .align 4 .u32 M_BETTER;
.const .align 4 .u32 ALPHA;
.const .align 4 .u32 BETA;

.visible .entry _Z28fp_add_arrays_better_barrettPKjS0_Pji(
	.param .u64 .ptr .align 1 _Z28fp_add_arrays_better_barrettPKjS0_Pji_param_0,
	.param .u64 .ptr .align 1 _Z28fp_add_arrays_better_barrettPKjS0_Pji_param_1,
	.param .u64 .ptr .align 1 _Z28fp_add_arrays_better_barrettPKjS0_Pji_param_2,
	.param .u32 _Z28fp_add_arrays_better_barrettPKjS0_Pji_param_3
)
{
	.reg .pred 	%p<3>;
	.reg .b32 	%r<6>;
	.reg .b64 	%rd<17>;

	ld.param.u64 	%rd1, [_Z28fp_add_arrays_better_barrettPKjS0_Pji_param_0];
	ld.param.u64 	%rd2, [_Z28fp_add_arrays_better_barrettPKjS0_Pji_param_1];
	ld.param.u64 	%rd3, [_Z28fp_add_arrays_better_barrettPKjS0_Pji_param_2];
	ld.param.u32 	%r2, [_Z28fp_add_arrays_better_barrettPKjS0_Pji_param_3];
	mov.u32 	%r3, %ctaid.x;
	mov.u32 	%r4, %ntid.x;
	mov.u32 	%r5, %tid.x;
	mad.lo.s32 	%r1, %r3, %r4, %r5;
	setp.ge.s32 	%p1, %r1, %r2;
	@%p1 bra 	$L__BB0_2;
	cvta.to.global.u64 	%rd4, %rd1;
	cvta.to.global.u64 	%rd5, %rd2;
	cvta.to.global.u64 	%rd6, %rd3;
	mul.wide.s32 	%rd7, %r1, 4;
	add.s64 	%rd8, %rd4, %rd7;
	ld.global.u32 	%rd9, [%rd8];
	add.s64 	%rd10, %rd5, %rd7;
	ld.global.u32 	%rd11, [%rd10];
	add.s64 	%rd12, %rd11, %rd9;
	ld.const.u32 	%rd13, [PRIME_Q];
	setp.lt.u64 	%p2, %rd12, %rd13;
	selp.b64 	%rd14, 0, %rd13, %p2;
	sub.s64 	%rd15, %rd12, %rd14;
	add.s64 	%rd16, %rd6, %rd7;
	st.global.u32 	[%rd16], %rd15;
$L__BB0_2:
	ret;

}
	// .globl	_Z28fp_sub_arrays_better_barrettPKjS0_Pji
.visible .entry _Z28fp_sub_arrays_better_barrettPKjS0_Pji(
	.param .u64 .ptr .align 1 _Z28fp_sub_arrays_better_barrettPKjS0_Pji_param_0,
	.param .u64 .ptr .align 1 _Z28fp_sub_arrays_better_barrettPKjS0_Pji_param_1,
	.param .u64 .ptr .align 1 _Z28fp_sub_arrays_better_barrettPKjS0_Pji_param_2,
	.param .u32 _Z28fp_sub_arrays_better_barrettPKjS0_Pji_param_3
)
{
	.reg .pred 	%p<3>;
	.reg .b32 	%r<12>;
	.reg .b64 	%rd<11>;

	ld.param.u64 	%rd1, [_Z28fp_sub_arrays_better_barrettPKjS0_Pji_param_0];
	ld.param.u64 	%rd2, [_Z28fp_sub_arrays_better_barrettPKjS0_Pji_param_1];
	ld.param.u64 	%rd3, [_Z28fp_sub_arrays_better_barrettPKjS0_Pji_param_2];
	ld.param.u32 	%r2, [_Z28fp_sub_arrays_better_barrettPKjS0_Pji_param_3];
	mov.u32 	%r3, %ctaid.x;
	mov.u32 	%r4, %ntid.x;
	mov.u32 	%r5, %tid.x;
	mad.lo.s32 	%r1, %r3, %r4, %r5;
	setp.ge.s32 	%p1, %r1, %r2;
	@%p1 bra 	$L__BB1_2;
	cvta.to.global.u64 	%rd4, %rd1;
	cvta.to.global.u64 	%rd5, %rd2;
	cvta.to.global.u64 	%rd6, %rd3;
	mul.wide.s32 	%rd7, %r1, 4;
	add.s64 	%rd8, %rd4, %rd7;
	ld.global.u32 	%r6, [%rd8];
	add.s64 	%rd9, %rd5, %rd7;
	ld.global.u32 	%r7, [%rd9];
	setp.lt.u32 	%p2, %r6, %r7;
	ld.const.u32 	%r8, [PRIME_Q];
	selp.b32 	%r9, %r8, 0, %p2;
	sub.s32 	%r10, %r6, %r7;
	add.s32 	%r11, %r10, %r9;
	add.s64 	%rd10, %rd6, %rd7;
	st.global.u32 	[%rd10], %r11;
$L__BB1_2:
	ret;

}
	// .globl	_Z28fp_mul_arrays_better_barrettPKjS0_Pji
.visible .entry _Z28fp_mul_arrays_better_barrettPKjS0_Pji(
	.param .u64 .ptr .align 1 _Z28fp_mul_arrays_better_barrettPKjS0_Pji_param_0,
	.param .u64 .ptr .align 1 _Z28fp_mul_arrays_better_barrettPKjS0_Pji_param_1,
	.param .u64 .ptr .align 1 _Z28fp_mul_arrays_better_barrettPKjS0_Pji_param_2,
	.param .u32 _Z28fp_mul_arrays_better_barrettPKjS0_Pji_param_3
)
{
	.reg .pred 	%p<3>;
	.reg .b32 	%r<8>;
	.reg .b64 	%rd<21>;

	ld.param.u64 	%rd1, [_Z28fp_mul_arrays_better_barrettPKjS0_Pji_param_0];
	ld.param.u64 	%rd2, [_Z28fp_mul_arrays_better_barrettPKjS0_Pji_param_1];
	ld.param.u64 	%rd3, [_Z28fp_mul_arrays_better_barrettPKjS0_Pji_param_2];
	ld.param.u32 	%r2, [_Z28fp_mul_arrays_better_barrettPKjS0_Pji_param_3];
	mov.u32 	%r3, %ctaid.x;
	mov.u32 	%r4, %ntid.x;
	mov.u32 	%r5, %tid.x;
	mad.lo.s32 	%r1, %r3, %r4, %r5;
	setp.ge.s32 	%p1, %r1, %r2;
	@%p1 bra 	$L__BB2_2;
	cvta.to.global.u64 	%rd4, %rd1;
	cvta.to.global.u64 	%rd5, %rd2;
	cvta.to.global.u64 	%rd6, %rd3;
	mul.wide.s32 	%rd7, %r1, 4;
	add.s64 	%rd8, %rd4, %rd7;
	ld.global.u32 	%r6, [%rd8];
	add.s64 	%rd9, %rd5, %rd7;
	ld.global.u32 	%r7, [%rd9];
	mul.wide.u32 	%rd10, %r7, %r6;
	shr.u64 	%rd11, %rd10, 29;
	ld.const.u64 	%rd12, [MU_BETTER];
	mul.lo.s64 	%rd13, %rd11, %rd12;
	shr.u64 	%rd14, %rd13, 34;
	ld.const.u32 	%rd15, [PRIME_Q];
	mul.lo.s64 	%rd16, %rd14, %rd15;
	sub.s64 	%rd17, %rd10, %rd16;
	setp.lt.u64 	%p2, %rd17, %rd15;
	selp.b64 	%rd18, 0, %rd15, %p2;
	sub.s64 	%rd19, %rd17, %rd18;
	add.s64 	%rd20, %rd6, %rd7;
	st.global.u32 	[%rd20], %rd19;
$L__BB2_2:
	ret;

}
	// .globl	_Z28fp_pow_arrays_better_barrettPKjS0_Pji
.visible .entry _Z28fp_pow_arrays_better_barrettPKjS0_Pji(
	.param .u64 .ptr .align 1 _Z28fp_pow_arrays_better_barrettPKjS0_Pji_param_0,
	.param .u64 .ptr .align 1 _Z28fp_pow_arrays_better_barrettPKjS0_Pji_param_1,
	.param .u64 .ptr .align 1 _Z28fp_pow_arrays_better_barrettPKjS0_Pji_param_2,
	.param .u32 _Z28fp_pow_arrays_better_barrettPKjS0_Pji_param_3
)
{
	.reg .pred 	%p<9>;
	.reg .b32 	%r<22>;
	.reg .b64 	%rd<42>;

	ld.param.u64 	%rd8, [_Z28fp_pow_arrays_better_barrettPKjS0_Pji_param_0];
	ld.param.u64 	%rd9, [_Z28fp_pow_arrays_better_barrettPKjS0_Pji_param_1];
	ld.param.u64 	%rd10, [_Z28fp_pow_arrays_better_barrettPKjS0_Pji_param_2];
	ld.param.u32 	%r9, [_Z28fp_pow_arrays_better_barrettPKjS0_Pji_param_3];
	mov.u32 	%r10, %ctaid.x;
	mov.u32 	%r11, %ntid.x;
	mov.u32 	%r12, %tid.x;
	mad.lo.s32 	%r1, %r10, %r11, %r12;
	setp.ge.s32 	%p1, %r1, %r9;
	@%p1 bra 	$L__BB3_7;
	cvta.to.global.u64 	%rd11, %rd8;
	cvta.to.global.u64 	%rd12, %rd9;
	cvta.to.global.u64 	%rd1, %rd10;
	mul.wide.s32 	%rd13, %r1, 4;
	add.s64 	%rd14, %rd11, %rd13;
	ld.global.u32 	%rd15, [%rd14];
	add.s64 	%rd16, %rd12, %rd13;
	ld.global.u32 	%r19, [%rd16];
	shr.u64 	%rd17, %rd15, 29;
	ld.const.u64 	%rd2, [MU_BETTER];
	mul.lo.s64 	%rd18, %rd17, %rd2;
	shr.u64 	%rd19, %rd18, 34;
	ld.const.u32 	%rd3, [PRIME_Q];
	mul.lo.s64 	%rd20, %rd19, %rd3;
	sub.s64 	%rd4, %rd15, %rd20;
	setp.eq.s32 	%p2, %r19, 0;
	mov.b32 	%r20, 1;
	@%p2 bra 	$L__BB3_6;
	setp.lt.u64 	%p3, %rd4, %rd3;
	selp.b64 	%rd21, 0, %rd3, %p3;
	sub.s64 	%rd41, %rd4, %rd21;
	mov.b32 	%r20, 1;
$L__BB3_3:
	and.b32  	%r15, %r19, 1;
	setp.eq.b32 	%p4, %r15, 1;
	not.pred 	%p5, %p4;
	@%p5 bra 	$L__BB3_5;
	cvt.u64.u32 	%rd22, %r20;
	and.b64  	%rd23, %rd41, 4294967295;
	mul.lo.s64 	%rd24, %rd23, %rd22;
	shr.u64 	%rd25, %rd24, 29;
	mul.lo.s64 	%rd26, %rd2, %rd25;
	shr.u64 	%rd27, %rd26, 34;
	mul.lo.s64 	%rd28, %rd27, %rd3;
	sub.s64 	%rd29, %rd24, %rd28;
	setp.lt.u64 	%p6, %rd29, %rd3;
	selp.b64 	%rd30, 0, %rd3, %p6;
	cvt.u32.u64 	%r16, %rd29;
	cvt.u32.u64 	%r17, %rd30;
	sub.s32 	%r20, %r16, %r17;
$L__BB3_5:
	shr.u32 	%r7, %r19, 1;
	and.b64  	%rd31, %rd41, 4294967295;
	mul.lo.s64 	%rd32, %rd31, %rd31;
	shr.u64 	%rd33, %rd32, 29;
	mul.lo.s64 	%rd34, %rd2, %rd33;
	shr.u64 	%rd35, %rd34, 34;
	mul.lo.s64 	%rd36, %rd35, %rd3;
	sub.s64 	%rd37, %rd32, %rd36;
	setp.lt.u64 	%p7, %rd37, %rd3;
	selp.b64 	%rd38, 0, %rd3, %p7;
	sub.s64 	%rd41, %rd37, %rd38;
	setp.gt.u32 	%p8, %r19, 1;
	mov.u32 	%r19, %r7;
	@%p8 bra 	$L__BB3_3;
$L__BB3_6:
	add.s64 	%rd40, %rd1, %rd13;
	st.global.u32 	[%rd40], %r20;
$L__BB3_7:
	ret;

}
	// .globl	_Z28fp_inv_arrays_better_barrettPKjPji
.visible .entry _Z28fp_inv_arrays_better_barrettPKjPji(
	.param .u64 .ptr .align 1 _Z28fp_inv_arrays_better_barrettPKjPji_param_0,
	.param .u64 .ptr .align 1 _Z28fp_inv_arrays_better_barrettPKjPji_param_1,
	.param .u32 _Z28fp_inv_arrays_better_barrettPKjPji_param_2
)
{
	.reg .pred 	%p<5>;
	.reg .b32 	%r<18>;
	.reg .b64 	%rd<32>;

	ld.param.u64 	%rd12, [_Z28fp_inv_arrays_better_barrettPKjPji_param_0];
	ld.param.u64 	%rd13, [_Z28fp_inv_arrays_better_barrettPKjPji_param_1];
	ld.param.u32 	%r5, [_Z28fp_inv_arrays_better_barrettPKjPji_param_2];
	mov.u32 	%r6, %ctaid.x;
	mov.u32 	%r7, %ntid.x;
	mov.u32 	%r8, %tid.x;
	mad.lo.s32 	%r1, %r6, %r7, %r8;
	setp.ge.s32 	%p1, %r1, %r5;
	@%p1 bra 	$L__BB4_9;
	cvta.to.global.u64 	%rd14, %rd12;
	mul.wide.s32 	%rd15, %r1, 4;
	add.s64 	%rd16, %rd14, %rd15;
	ld.global.u32 	%r2, [%rd16];
	setp.eq.s32 	%p2, %r2, 0;
	mov.b32 	%r17, 0;
	@%p2 bra 	$L__BB4_8;
	ld.const.u32 	%rd1, [PRIME_Q];
	cvt.u64.u32 	%rd28, %r2;
	mov.b64 	%rd29, 0;
	mov.b64 	%rd27, 1;
	mov.u64 	%rd30, %rd1;
$L__BB4_3:
	mov.u64 	%rd5, %rd28;
	mov.u64 	%rd3, %rd27;
	or.b64  	%rd19, %rd30, %rd5;
	and.b64  	%rd20, %rd19, -4294967296;
	setp.ne.s64 	%p3, %rd20, 0;
	@%p3 bra 	$L__BB4_5;
	cvt.u32.u64 	%r10, %rd5;
	cvt.u32.u64 	%r11, %rd30;
	div.u32 	%r12, %r11, %r10;
	cvt.u64.u32 	%rd31, %r12;
	bra.uni 	$L__BB4_6;
$L__BB4_5:
	div.s64 	%rd31, %rd30, %rd5;
$L__BB4_6:
	mul.lo.s64 	%rd21, %rd31, %rd5;
	sub.s64 	%rd28, %rd30, %rd21;
	mul.lo.s64 	%rd22, %rd31, %rd3;
	sub.s64 	%rd27, %rd29, %rd22;
	setp.ne.s64 	%p4, %rd28, 0;
	mov.u64 	%rd29, %rd3;
	mov.u64 	%rd30, %rd5;
	@%p4 bra 	$L__BB4_3;
	cvt.u32.u64 	%r13, %rd3;
	cvt.u32.u64 	%r14, %rd1;
	shr.s64 	%rd23, %rd3, 63;
	cvt.u32.u64 	%r15, %rd23;
	and.b32  	%r16, %r15, %r14;
	add.s32 	%r17, %r16, %r13;
$L__BB4_8:
	cvta.to.global.u64 	%rd24, %rd13;
	add.s64 	%rd26, %rd24, %rd15;
	st.global.u32 	[%rd26], %r17;
$L__BB4_9:
	ret;

}
	// .globl	_Z27fp_poly_eval_better_barrettPKjiS0_Pji
.visible .entry _Z27fp_poly_eval_better_barrettPKjiS0_Pji(
	.param .u64 .ptr .align 1 _Z27fp_poly_eval_better_barrettPKjiS0_Pji_param_0,
	.param .u32 _Z27fp_poly_eval_better_barrettPKjiS0_Pji_param_1,
	.param .u64 .ptr .align 1 _Z27fp_poly_eval_better_barrettPKjiS0_Pji_param_2,
	.param .u64 .ptr .align 1 _Z27fp_poly_eval_better_barrettPKjiS0_Pji_param_3,
	.param .u32 _Z27fp_poly_eval_better_barrettPKjiS0_Pji_param_4
)
{
	.reg .pred 	%p<41>;
	.reg .b32 	%r<72>;
	.reg .b64 	%rd<252>;

	ld.param.u64 	%rd8, [_Z27fp_poly_eval_better_barrettPKjiS0_Pji_param_0];
	ld.param.u32 	%r29, [_Z27fp_poly_eval_better_barrettPKjiS0_Pji_param_1];
	ld.param.u64 	%rd6, [_Z27fp_poly_eval_better_barrettPKjiS0_Pji_param_2];
	ld.param.u64 	%rd7, [_Z27fp_poly_eval_better_barrettPKjiS0_Pji_param_3];
	ld.param.u32 	%r30, [_Z27fp_poly_eval_better_barrettPKjiS0_Pji_param_4];
	cvta.to.global.u64 	%rd1, %rd8;
	mov.u32 	%r31, %ctaid.x;
	mov.u32 	%r32, %ntid.x;
	mov.u32 	%r33, %tid.x;
	mad.lo.s32 	%r1, %r31, %r32, %r33;
	setp.ge.s32 	%p1, %r1, %r30;
	@%p1 bra 	$L__BB5_15;
	cvta.to.global.u64 	%rd2, %rd6;
	mul.wide.s32 	%rd9, %r29, 4;
	add.s64 	%rd10, %rd1, %rd9;
	ld.global.u32 	%r71, [%rd10];
	setp.lt.s32 	%p2, %r29, 1;
	@%p2 bra 	$L__BB5_14;
	mul.wide.s32 	%rd11, %r1, 4;
	add.s64 	%rd12, %rd2, %rd11;
	ld.global.u32 	%rd3, [%rd12];
	ld.const.u64 	%rd4, [MU_BETTER];
	ld.const.u32 	%rd5, [PRIME_Q];
	and.b32  	%r3, %r29, 7;
	setp.lt.u32 	%p3, %r29, 8;
	mov.u32 	%r66, %r29;
	@%p3 bra 	$L__BB5_6;
	add.s32 	%r60, %r29, -4;
	and.b32  	%r35, %r29, 2147483640;
	neg.s32 	%r59, %r35;
$L__BB5_4:
	.pragma "nounroll";
	add.s32 	%r36, %r60, 3;
	cvt.u64.u32 	%rd13, %r71;
	mul.lo.s64 	%rd14, %rd13, %rd3;
	shr.u64 	%rd15, %rd14, 29;
	mul.lo.s64 	%rd16, %rd4, %rd15;
	shr.u64 	%rd17, %rd16, 34;
	mul.lo.s64 	%rd18, %rd17, %rd5;
	sub.s64 	%rd19, %rd14, %rd18;
	setp.lt.u64 	%p4, %rd19, %rd5;
	selp.b64 	%rd20, 0, %rd5, %p4;
	sub.s64 	%rd21, %rd19, %rd20;
	mul.wide.u32 	%rd22, %r36, 4;
	add.s64 	%rd23, %rd1, %rd22;
	ld.global.u32 	%rd24, [%rd23];
	and.b64  	%rd25, %rd21, 4294967295;
	add.s64 	%rd26, %rd25, %rd24;
	setp.lt.u64 	%p5, %rd26, %rd5;
	selp.b64 	%rd27, 0, %rd5, %p5;
	sub.s64 	%rd28, %rd26, %rd27;
	add.s32 	%r37, %r60, 2;
	and.b64  	%rd29, %rd28, 4294967295;
	mul.lo.s64 	%rd30, %rd29, %rd3;
	shr.u64 	%rd31, %rd30, 29;
	mul.lo.s64 	%rd32, %rd4, %rd31;
	shr.u64 	%rd33, %rd32, 34;
	mul.lo.s64 	%rd34, %rd33, %rd5;
	sub.s64 	%rd35, %rd30, %rd34;
	setp.lt.u64 	%p6, %rd35, %rd5;
	selp.b64 	%rd36, 0, %rd5, %p6;
	sub.s64 	%rd37, %rd35, %rd36;
	mul.wide.u32 	%rd38, %r37, 4;
	add.s64 	%rd39, %rd1, %rd38;
	ld.global.u32 	%rd40, [%rd39];
	and.b64  	%rd41, %rd37, 4294967295;
	add.s64 	%rd42, %rd41, %rd40;
	setp.lt.u64 	%p7, %rd42, %rd5;
	selp.b64 	%rd43, 0, %rd5, %p7;
	sub.s64 	%rd44, %rd42, %rd43;
	add.s32 	%r38, %r60, 1;
	and.b64  	%rd45, %rd44, 4294967295;
	mul.lo.s64 	%rd46, %rd45, %rd3;
	shr.u64 	%rd47, %rd46, 29;
	mul.lo.s64 	%rd48, %rd4, %rd47;
	shr.u64 	%rd49, %rd48, 34;
	mul.lo.s64 	%rd50, %rd49, %rd5;
	sub.s64 	%rd51, %rd46, %rd50;
	setp.lt.u64 	%p8, %rd51, %rd5;
	selp.b64 	%rd52, 0, %rd5, %p8;
	sub.s64 	%rd53, %rd51, %rd52;
	mul.wide.u32 	%rd54, %r38, 4;
	add.s64 	%rd55, %rd1, %rd54;
	ld.global.u32 	%rd56, [%rd55];
	and.b64  	%rd57, %rd53, 4294967295;
	add.s64 	%rd58, %rd57, %rd56;
	setp.lt.u64 	%p9, %rd58, %rd5;
	selp.b64 	%rd59, 0, %rd5, %p9;
	sub.s64 	%rd60, %rd58, %rd59;
	add.s32 	%r39, %r60, -4;
	and.b64  	%rd61, %rd60, 4294967295;
	mul.lo.s64 	%rd62, %rd61, %rd3;
	shr.u64 	%rd63, %rd62, 29;
	mul.lo.s64 	%rd64, %rd4, %rd63;
	shr.u64 	%rd65, %rd64, 34;
	mul.lo.s64 	%rd66, %rd65, %rd5;
	sub.s64 	%rd67, %rd62, %rd66;
	setp.lt.u64 	%p10, %rd67, %rd5;
	selp.b64 	%rd68, 0, %rd5, %p10;
	sub.s64 	%rd69, %rd67, %rd68;
	mul.wide.u32 	%rd70, %r60, 4;
	add.s64 	%rd71, %rd1, %rd70;
	ld.global.u32 	%rd72, [%rd71];
	and.b64  	%rd73, %rd69, 4294967295;
	add.s64 	%rd74, %rd73, %rd72;
	setp.lt.u64 	%p11, %rd74, %rd5;
	selp.b64 	%rd75, 0, %rd5, %p11;
	sub.s64 	%rd76, %rd74, %rd75;
	add.s32 	%r40, %r60, -1;
	and.b64  	%rd77, %rd76, 4294967295;
	mul.lo.s64 	%rd78, %rd77, %rd3;
	shr.u64 	%rd79, %rd78, 29;
	mul.lo.s64 	%rd80, %rd4, %rd79;
	shr.u64 	%rd81, %rd80, 34;
	mul.lo.s64 	%rd82, %rd81, %rd5;
	sub.s64 	%rd83, %rd78, %rd82;
	setp.lt.u64 	%p12, %rd83, %rd5;
	selp.b64 	%rd84, 0, %rd5, %p12;
	sub.s64 	%rd85, %rd83, %rd84;
	mul.wide.u32 	%rd86, %r40, 4;
	add.s64 	%rd87, %rd1, %rd86;
	ld.global.u32 	%rd88, [%rd87];
	and.b64  	%rd89, %rd85, 4294967295;
	add.s64 	%rd90, %rd89, %rd88;
	setp.lt.u64 	%p13, %rd90, %rd5;
	selp.b64 	%rd91, 0, %rd5, %p13;
	sub.s64 	%rd92, %rd90, %rd91;
	add.s32 	%r41, %r60, -2;
	and.b64  	%rd93, %rd92, 4294967295;
	mul.lo.s64 	%rd94, %rd93, %rd3;
	shr.u64 	%rd95, %rd94, 29;
	mul.lo.s64 	%rd96, %rd4, %rd95;
	shr.u64 	%rd97, %rd96, 34;
	mul.lo.s64 	%rd98, %rd97, %rd5;
	sub.s64 	%rd99, %rd94, %rd98;
	setp.lt.u64 	%p14, %rd99, %rd5;
	selp.b64 	%rd100, 0, %rd5, %p14;
	sub.s64 	%rd101, %rd99, %rd100;
	mul.wide.u32 	%rd102, %r41, 4;
	add.s64 	%rd103, %rd1, %rd102;
	ld.global.u32 	%rd104, [%rd103];
	and.b64  	%rd105, %rd101, 4294967295;
	add.s64 	%rd106, %rd105, %rd104;
	setp.lt.u64 	%p15, %rd106, %rd5;
	selp.b64 	%rd107, 0, %rd5, %p15;
	sub.s64 	%rd108, %rd106, %rd107;
	add.s32 	%r42, %r60, -3;
	and.b64  	%rd109, %rd108, 4294967295;
	mul.lo.s64 	%rd110, %rd109, %rd3;
	shr.u64 	%rd111, %rd110, 29;
	mul.lo.s64 	%rd112, %rd4, %rd111;
	shr.u64 	%rd113, %rd112, 34;
	mul.lo.s64 	%rd114, %rd113, %rd5;
	sub.s64 	%rd115, %rd110, %rd114;
	setp.lt.u64 	%p16, %rd115, %rd5;
	selp.b64 	%rd116, 0, %rd5, %p16;
	sub.s64 	%rd117, %rd115, %rd116;
	mul.wide.u32 	%rd118, %r42, 4;
	add.s64 	%rd119, %rd1, %rd118;
	ld.global.u32 	%rd120, [%rd119];
	and.b64  	%rd121, %rd117, 4294967295;
	add.s64 	%rd122, %rd121, %rd120;
	setp.lt.u64 	%p17, %rd122, %rd5;
	selp.b64 	%rd123, 0, %rd5, %p17;
	sub.s64 	%rd124, %rd122, %rd123;
	and.b64  	%rd125, %rd124, 4294967295;
	mul.lo.s64 	%rd126, %rd125, %rd3;
	shr.u64 	%rd127, %rd126, 29;
	mul.lo.s64 	%rd128, %rd4, %rd127;
	shr.u64 	%rd129, %rd128, 34;
	mul.lo.s64 	%rd130, %rd129, %rd5;
	sub.s64 	%rd131, %rd126, %rd130;
	setp.lt.u64 	%p18, %rd131, %rd5;
	selp.b64 	%rd132, 0, %rd5, %p18;
	sub.s64 	%rd133, %rd131, %rd132;
	mul.wide.u32 	%rd134, %r39, 4;
	add.s64 	%rd135, %rd1, %rd134;
	ld.global.u32 	%rd136, [%rd135];
	and.b64  	%rd137, %rd133, 4294967295;
	add.s64 	%rd138, %rd137, %rd136;
	setp.lt.u64 	%p19, %rd138, %rd5;
	selp.b64 	%rd139, 0, %rd5, %p19;
	cvt.u32.u64 	%r43, %rd138;
	cvt.u32.u64 	%r44, %rd139;
	sub.s32 	%r71, %r43, %r44;
	add.s32 	%r60, %r60, -8;
	add.s32 	%r59, %r59, 8;
	setp.ne.s32 	%p20, %r59, 0;
	@%p20 bra 	$L__BB5_4;
	add.s32 	%r66, %r60, 4;
$L__BB5_6:
	setp.eq.s32 	%p21, %r3, 0;
	@%p21 bra 	$L__BB5_14;
	and.b32  	%r16, %r29, 3;
	setp.lt.u32 	%p22, %r3, 4;
	@%p22 bra 	$L__BB5_9;
	add.s32 	%r46, %r66, -1;
	cvt.u64.u32 	%rd140, %r71;
	mul.lo.s64 	%rd141, %rd140, %rd3;
	shr.u64 	%rd142, %rd141, 29;
	mul.lo.s64 	%rd143, %rd4, %rd142;
	shr.u64 	%rd144, %rd143, 34;
	mul.lo.s64 	%rd145, %rd144, %rd5;
	sub.s64 	%rd146, %rd141, %rd145;
	setp.lt.u64 	%p23, %rd146, %rd5;
	selp.b64 	%rd147, 0, %rd5, %p23;
	sub.s64 	%rd148, %rd146, %rd147;
	mul.wide.u32 	%rd149, %r46, 4;
	add.s64 	%rd150, %rd1, %rd149;
	ld.global.u32 	%rd151, [%rd150];
	and.b64  	%rd152, %rd148, 4294967295;
	add.s64 	%rd153, %rd152, %rd151;
	setp.lt.u64 	%p24, %rd153, %rd5;
	selp.b64 	%rd154, 0, %rd5, %p24;
	sub.s64 	%rd155, %rd153, %rd154;
	add.s32 	%r47, %r66, -2;
	and.b64  	%rd156, %rd155, 4294967295;
	mul.lo.s64 	%rd157, %rd156, %rd3;
	shr.u64 	%rd158, %rd157, 29;
	mul.lo.s64 	%rd159, %rd4, %rd158;
	shr.u64 	%rd160, %rd159, 34;
	mul.lo.s64 	%rd161, %rd160, %rd5;
	sub.s64 	%rd162, %rd157, %rd161;
	setp.lt.u64 	%p25, %rd162, %rd5;
	selp.b64 	%rd163, 0, %rd5, %p25;
	sub.s64 	%rd164, %rd162, %rd163;
	mul.wide.u32 	%rd165, %r47, 4;
	add.s64 	%rd166, %rd1, %rd165;
	ld.global.u32 	%rd167, [%rd166];
	and.b64  	%rd168, %rd164, 4294967295;
	add.s64 	%rd169, %rd168, %rd167;
	setp.lt.u64 	%p26, %rd169, %rd5;
	selp.b64 	%rd170, 0, %rd5, %p26;
	sub.s64 	%rd171, %rd169, %rd170;
	add.s32 	%r48, %r66, -3;
	and.b64  	%rd172, %rd171, 4294967295;
	mul.lo.s64 	%rd173, %rd172, %rd3;
	shr.u64 	%rd174, %rd173, 29;
	mul.lo.s64 	%rd175, %rd4, %rd174;
	shr.u64 	%rd176, %rd175, 34;
	mul.lo.s64 	%rd177, %rd176, %rd5;
	sub.s64 	%rd178, %rd173, %rd177;
	setp.lt.u64 	%p27, %rd178, %rd5;
	selp.b64 	%rd179, 0, %rd5, %p27;
	sub.s64 	%rd180, %rd178, %rd179;
	mul.wide.u32 	%rd181, %r48, 4;
	add.s64 	%rd182, %rd1, %rd181;
	ld.global.u32 	%rd183, [%rd182];
	and.b64  	%rd184, %rd180, 4294967295;
	add.s64 	%rd185, %rd184, %rd183;
	setp.lt.u64 	%p28, %rd185, %rd5;
	selp.b64 	%rd186, 0, %rd5, %p28;
	sub.s64 	%rd187, %rd185, %rd186;
	add.s32 	%r66, %r66, -4;
	and.b64  	%rd188, %rd187, 4294967295;
	mul.lo.s64 	%rd189, %rd188, %rd3;
	shr.u64 	%rd190, %rd189, 29;
	mul.lo.s64 	%rd191, %rd4, %rd190;
	shr.u64 	%rd192, %rd191, 34;
	mul.lo.s64 	%rd193, %rd192, %rd5;
	sub.s64 	%rd194, %rd189, %rd193;
	setp.lt.u64 	%p29, %rd194, %rd5;
	selp.b64 	%rd195, 0, %rd5, %p29;
	sub.s64 	%rd196, %rd194, %rd195;
	mul.wide.u32 	%rd197, %r66, 4;
	add.s64 	%rd198, %rd1, %rd197;
	ld.global.u32 	%rd199, [%rd198];
	and.b64  	%rd200, %rd196, 4294967295;
	add.s64 	%rd201, %rd200, %rd199;
	setp.lt.u64 	%p30, %rd201, %rd5;
	selp.b64 	%rd202, 0, %rd5, %p30;
	cvt.u32.u64 	%r49, %rd201;
	cvt.u32.u64 	%r50, %rd202;
	sub.s32 	%r71, %r49, %r50;
$L__BB5_9:
	setp.eq.s32 	%p31, %r16, 0;
	@%p31 bra 	$L__BB5_14;
	setp.eq.s32 	%p32, %r16, 1;
	@%p32 bra 	$L__BB5_12;
	add.s32 	%r52, %r66, -1;
	cvt.u64.u32 	%rd203, %r71;
	mul.lo.s64 	%rd204, %rd203, %rd3;
	shr.u64 	%rd205, %rd204, 29;
	mul.lo.s64 	%rd206, %rd4, %rd205;
	shr.u64 	%rd207, %rd206, 34;
	mul.lo.s64 	%rd208, %rd207, %rd5;
	sub.s64 	%rd209, %rd204, %rd208;
	setp.lt.u64 	%p33, %rd209, %rd5;
	selp.b64 	%rd210, 0, %rd5, %p33;
	sub.s64 	%rd211, %rd209, %rd210;
	mul.wide.u32 	%rd212, %r52, 4;
	add.s64 	%rd213, %rd1, %rd212;
	ld.global.u32 	%rd214, [%rd213];
	and.b64  	%rd215, %rd211, 4294967295;
	add.s64 	%rd216, %rd215, %rd214;
	setp.lt.u64 	%p34, %rd216, %rd5;
	selp.b64 	%rd217, 0, %rd5, %p34;
	sub.s64 	%rd218, %rd216, %rd217;
	add.s32 	%r66, %r66, -2;
	and.b64  	%rd219, %rd218, 4294967295;
	mul.lo.s64 	%rd220, %rd219, %rd3;
	shr.u64 	%rd221, %rd220, 29;
	mul.lo.s64 	%rd222, %rd4, %rd221;
	shr.u64 	%rd223, %rd222, 34;
	mul.lo.s64 	%rd224, %rd223, %rd5;
	sub.s64 	%rd225, %rd220, %rd224;
	setp.lt.u64 	%p35, %rd225, %rd5;
	selp.b64 	%rd226, 0, %rd5, %p35;
	sub.s64 	%rd227, %rd225, %rd226;
	mul.wide.u32 	%rd228, %r66, 4;
	add.s64 	%rd229, %rd1, %rd228;
	ld.global.u32 	%rd230, [%rd229];
	and.b64  	%rd231, %rd227, 4294967295;
	add.s64 	%rd232, %rd231, %rd230;
	setp.lt.u64 	%p36, %rd232, %rd5;
	selp.b64 	%rd233, 0, %rd5, %p36;
	cvt.u32.u64 	%r53, %rd232;
	cvt.u32.u64 	%r54, %rd233;
	sub.s32 	%r71, %r53, %r54;
$L__BB5_12:
	and.b32  	%r55, %r29, 1;
	setp.eq.b32 	%p37, %r55, 1;
	not.pred 	%p38, %p37;
	@%p38 bra 	$L__BB5_14;
	add.s32 	%r56, %r66, -1;
	cvt.u64.u32 	%rd234, %r71;
	mul.lo.s64 	%rd235, %rd234, %rd3;
	shr.u64 	%rd236, %rd235, 29;
	mul.lo.s64 	%rd237, %rd4, %rd236;
	shr.u64 	%rd238, %rd237, 34;
	mul.lo.s64 	%rd239, %rd238, %rd5;
	sub.s64 	%rd240, %rd235, %rd239;
	setp.lt.u64 	%p39, %rd240, %rd5;
	selp.b64 	%rd241, 0, %rd5, %p39;
	sub.s64 	%rd242, %rd240, %rd241;
	mul.wide.u32 	%rd243, %r56, 4;
	add.s64 	%rd244, %rd1, %rd243;
	ld.global.u32 	%rd245, [%rd244];
	and.b64  	%rd246, %rd242, 4294967295;
	add.s64 	%rd247, %rd246, %rd245;
	setp.lt.u64 	%p40, %rd247, %rd5;
	selp.b64 	%rd248, 0, %rd5, %p40;
	cvt.u32.u64 	%r57, %rd247;
	cvt.u32.u64 	%r58, %rd248;
	sub.s32 	%r71, %r57, %r58;
$L__BB5_14:
	cvta.to.global.u64 	%rd249, %rd7;
	mul.wide.s32 	%rd250, %r1, 4;
	add.s64 	%rd251, %rd249, %rd250;
	st.global.u32 	[%rd251], %r71;
$L__BB5_15:
	ret;

}
	// .globl	_Z28fp_matrix_mul_better_barrettPKjS0_Pjiii
.visible .entry _Z28fp_matrix_mul_better_barrettPKjS0_Pjiii(
	.param .u64 .ptr .align 1 _Z28fp_matrix_mul_better_barrettPKjS0_Pjiii_param_0,
	.param .u64 .ptr .align 1 _Z28fp_matrix_mul_better_barrettPKjS0_Pjiii_param_1,
	.param .u64 .ptr .align 1 _Z28fp_matrix_mul_better_barrettPKjS0_Pjiii_param_2,
	.param .u32 _Z28fp_matrix_mul_better_barrettPKjS0_Pjiii_param_3,
	.param .u32 _Z28fp_matrix_mul_better_barrettPKjS0_Pjiii_param_4,
	.param .u32 _Z28fp_matrix_mul_better_barrettPKjS0_Pjiii_param_5
)
{
	.reg .pred 	%p<25>;
	.reg .b32 	%r<53>;
	.reg .b64 	%rd<146>;

	ld.param.u64 	%rd18, [_Z28fp_matrix_mul_better_barrettPKjS0_Pjiii_param_0];
	ld.param.u64 	%rd19, [_Z28fp_matrix_mul_better_barrettPKjS0_Pjiii_param_1];
	ld.param.u32 	%r19, [_Z28fp_matrix_mul_better_barrettPKjS0_Pjiii_param_3];
	ld.param.u32 	%r17, [_Z28fp_matrix_mul_better_barrettPKjS0_Pjiii_param_4];
	ld.param.u32 	%r18, [_Z28fp_matrix_mul_better_barrettPKjS0_Pjiii_param_5];
	cvta.to.global.u64 	%rd1, %rd19;
	cvta.to.global.u64 	%rd2, %rd18;
	mov.u32 	%r20, %ctaid.y;
	mov.u32 	%r21, %ntid.y;
	mov.u32 	%r22, %tid.y;
	mad.lo.s32 	%r1, %r20, %r21, %r22;
	mov.u32 	%r23, %ctaid.x;
	mov.u32 	%r24, %ntid.x;
	mov.u32 	%r25, %tid.x;
	mad.lo.s32 	%r2, %r23, %r24, %r25;
	setp.ge.s32 	%p1, %r1, %r19;
	setp.ge.s32 	%p2, %r2, %r18;
	or.pred  	%p3, %p1, %p2;
	@%p3 bra 	$L__BB6_12;
	setp.lt.s32 	%p4, %r17, 1;
	mov.b32 	%r52, 0;
	@%p4 bra 	$L__BB6_11;
	mul.lo.s32 	%r3, %r17, %r1;
	ld.const.u64 	%rd3, [MU_BETTER];
	ld.const.u32 	%rd4, [PRIME_Q];
	and.b32  	%r4, %r17, 3;
	setp.lt.u32 	%p5, %r17, 4;
	mov.b64 	%rd141, 0;
	mov.b32 	%r51, 0;
	@%p5 bra 	$L__BB6_5;
	and.b32  	%r51, %r17, 2147483644;
	neg.s32 	%r49, %r51;
	shl.b32 	%r7, %r18, 2;
	mul.wide.u32 	%rd23, %r3, 4;
	add.s64 	%rd24, %rd23, %rd2;
	add.s64 	%rd139, %rd24, 8;
	mov.b64 	%rd141, 0;
	mov.u32 	%r48, %r2;
$L__BB6_4:
	.pragma "nounroll";
	ld.global.u32 	%r28, [%rd139+-8];
	mul.wide.s32 	%rd25, %r48, 4;
	add.s64 	%rd26, %rd1, %rd25;
	ld.global.u32 	%r29, [%rd26];
	mul.wide.u32 	%rd27, %r29, %r28;
	shr.u64 	%rd28, %rd27, 29;
	mul.lo.s64 	%rd29, %rd28, %rd3;
	shr.u64 	%rd30, %rd29, 34;
	mul.lo.s64 	%rd31, %rd30, %rd4;
	sub.s64 	%rd32, %rd27, %rd31;
	setp.lt.u64 	%p6, %rd32, %rd4;
	selp.b64 	%rd33, 0, %rd4, %p6;
	sub.s64 	%rd34, %rd32, %rd33;
	and.b64  	%rd35, %rd141, 4294967295;
	and.b64  	%rd36, %rd34, 4294967295;
	add.s64 	%rd37, %rd36, %rd35;
	setp.lt.u64 	%p7, %rd37, %rd4;
	selp.b64 	%rd38, 0, %rd4, %p7;
	sub.s64 	%rd39, %rd37, %rd38;
	ld.global.u32 	%r30, [%rd139+-4];
	mul.wide.s32 	%rd40, %r18, 4;
	add.s64 	%rd41, %rd26, %rd40;
	ld.global.u32 	%r31, [%rd41];
	mul.wide.u32 	%rd42, %r31, %r30;
	shr.u64 	%rd43, %rd42, 29;
	mul.lo.s64 	%rd44, %rd43, %rd3;
	shr.u64 	%rd45, %rd44, 34;
	mul.lo.s64 	%rd46, %rd45, %rd4;
	sub.s64 	%rd47, %rd42, %rd46;
	setp.lt.u64 	%p8, %rd47, %rd4;
	selp.b64 	%rd48, 0, %rd4, %p8;
	sub.s64 	%rd49, %rd47, %rd48;
	and.b64  	%rd50, %rd39, 4294967295;
	and.b64  	%rd51, %rd49, 4294967295;
	add.s64 	%rd52, %rd51, %rd50;
	setp.lt.u64 	%p9, %rd52, %rd4;
	selp.b64 	%rd53, 0, %rd4, %p9;
	sub.s64 	%rd54, %rd52, %rd53;
	ld.global.u32 	%r32, [%rd139];
	add.s64 	%rd55, %rd41, %rd40;
	ld.global.u32 	%r33, [%rd55];
	mul.wide.u32 	%rd56, %r33, %r32;
	shr.u64 	%rd57, %rd56, 29;
	mul.lo.s64 	%rd58, %rd57, %rd3;
	shr.u64 	%rd59, %rd58, 34;
	mul.lo.s64 	%rd60, %rd59, %rd4;
	sub.s64 	%rd61, %rd56, %rd60;
	setp.lt.u64 	%p10, %rd61, %rd4;
	selp.b64 	%rd62, 0, %rd4, %p10;
	sub.s64 	%rd63, %rd61, %rd62;
	and.b64  	%rd64, %rd54, 4294967295;
	and.b64  	%rd65, %rd63, 4294967295;
	add.s64 	%rd66, %rd65, %rd64;
	setp.lt.u64 	%p11, %rd66, %rd4;
	selp.b64 	%rd67, 0, %rd4, %p11;
	sub.s64 	%rd68, %rd66, %rd67;
	ld.global.u32 	%r34, [%rd139+4];
	add.s64 	%rd69, %rd55, %rd40;
	ld.global.u32 	%r35, [%rd69];
	mul.wide.u32 	%rd70, %r35, %r34;
	shr.u64 	%rd71, %rd70, 29;
	mul.lo.s64 	%rd72, %rd71, %rd3;
	shr.u64 	%rd73, %rd72, 34;
	mul.lo.s64 	%rd74, %rd73, %rd4;
	sub.s64 	%rd75, %rd70, %rd74;
	setp.lt.u64 	%p12, %rd75, %rd4;
	selp.b64 	%rd76, 0, %rd4, %p12;
	sub.s64 	%rd77, %rd75, %rd76;
	and.b64  	%rd78, %rd68, 4294967295;
	and.b64  	%rd79, %rd77, 4294967295;
	add.s64 	%rd80, %rd79, %rd78;
	setp.lt.u64 	%p13, %rd80, %rd4;
	selp.b64 	%rd81, 0, %rd4, %p13;
	sub.s64 	%rd141, %rd80, %rd81;
	add.s32 	%r49, %r49, 4;
	add.s32 	%r48, %r48, %r7;
	add.s64 	%rd139, %rd139, 16;
	setp.ne.s32 	%p14, %r49, 0;
	@%p14 bra 	$L__BB6_4;
$L__BB6_5:
	setp.eq.s32 	%p15, %r4, 0;
	@%p15 bra 	$L__BB6_10;
	setp.eq.s32 	%p16, %r4, 1;
	@%p16 bra 	$L__BB6_8;
	add.s32 	%r36, %r51, %r3;
	mul.wide.u32 	%rd83, %r36, 4;
	add.s64 	%rd84, %rd2, %rd83;
	ld.global.u32 	%r37, [%rd84];
	mad.lo.s32 	%r38, %r51, %r18, %r2;
	mul.wide.s32 	%rd85, %r38, 4;
	add.s64 	%rd86, %rd1, %rd85;
	ld.global.u32 	%r39, [%rd86];
	mul.wide.u32 	%rd87, %r39, %r37;
	shr.u64 	%rd88, %rd87, 29;
	mul.lo.s64 	%rd89, %rd88, %rd3;
	shr.u64 	%rd90, %rd89, 34;
	mul.lo.s64 	%rd91, %rd90, %rd4;
	sub.s64 	%rd92, %rd87, %rd91;
	setp.lt.u64 	%p17, %rd92, %rd4;
	selp.b64 	%rd93, 0, %rd4, %p17;
	sub.s64 	%rd94, %rd92, %rd93;
	and.b64  	%rd95, %rd141, 4294967295;
	and.b64  	%rd96, %rd94, 4294967295;
	add.s64 	%rd97, %rd96, %rd95;
	setp.lt.u64 	%p18, %rd97, %rd4;
	selp.b64 	%rd98, 0, %rd4, %p18;
	sub.s64 	%rd99, %rd97, %rd98;
	cvt.u64.u32 	%rd100, %r3;
	cvt.u64.u32 	%rd101, %r51;
	add.s64 	%rd102, %rd101, %rd100;
	shl.b64 	%rd103, %rd102, 2;
	add.s64 	%rd104, %rd2, %rd103;
	ld.global.u32 	%r40, [%rd104+4];
	mul.wide.s32 	%rd105, %r18, 4;
	add.s64 	%rd106, %rd86, %rd105;
	ld.global.u32 	%r41, [%rd106];
	mul.wide.u32 	%rd107, %r41, %r40;
	shr.u64 	%rd108, %rd107, 29;
	mul.lo.s64 	%rd109, %rd108, %rd3;
	shr.u64 	%rd110, %rd109, 34;
	mul.lo.s64 	%rd111, %rd110, %rd4;
	sub.s64 	%rd112, %rd107, %rd111;
	setp.lt.u64 	%p19, %rd112, %rd4;
	selp.b64 	%rd113, 0, %rd4, %p19;
	sub.s64 	%rd114, %rd112, %rd113;
	and.b64  	%rd115, %rd99, 4294967295;
	and.b64  	%rd116, %rd114, 4294967295;
	add.s64 	%rd117, %rd116, %rd115;
	setp.lt.u64 	%p20, %rd117, %rd4;
	selp.b64 	%rd118, 0, %rd4, %p20;
	sub.s64 	%rd141, %rd117, %rd118;
	add.s32 	%r51, %r51, 2;
$L__BB6_8:
	and.b32  	%r42, %r17, 1;
	setp.eq.b32 	%p21, %r42, 1;
	not.pred 	%p22, %p21;
	@%p22 bra 	$L__BB6_10;
	add.s32 	%r43, %r51, %r3;
	mul.wide.u32 	%rd119, %r43, 4;
	add.s64 	%rd120, %rd2, %rd119;
	ld.global.u32 	%r44, [%rd120];
	mad.lo.s32 	%r45, %r51, %r18, %r2;
	mul.wide.s32 	%rd121, %r45, 4;
	add.s64 	%rd122, %rd1, %rd121;
	ld.global.u32 	%r46, [%rd122];
	mul.wide.u32 	%rd123, %r46, %r44;
	shr.u64 	%rd124, %rd123, 29;
	mul.lo.s64 	%rd125, %rd124, %rd3;
	shr.u64 	%rd126, %rd125, 34;
	mul.lo.s64 	%rd127, %rd126, %rd4;
	sub.s64 	%rd128, %rd123, %rd127;
	setp.lt.u64 	%p23, %rd128, %rd4;
	selp.b64 	%rd129, 0, %rd4, %p23;
	sub.s64 	%rd130, %rd128, %rd129;
	and.b64  	%rd131, %rd141, 4294967295;
	and.b64  	%rd132, %rd130, 4294967295;
	add.s64 	%rd133, %rd132, %rd131;
	setp.lt.u64 	%p24, %rd133, %rd4;
	selp.b64 	%rd134, 0, %rd4, %p24;
	sub.s64 	%rd141, %rd133, %rd134;
$L__BB6_10:
	cvt.u32.u64 	%r52, %rd141;
$L__BB6_11:
	ld.param.u64 	%rd138, [_Z28fp_matrix_mul_better_barrettPKjS0_Pjiii_param_2];
	mad.lo.s32 	%r47, %r18, %r1, %r2;
	cvta.to.global.u64 	%rd135, %rd138;
	mul.wide.s32 	%rd136, %r47, 4;
	add.s64 	%rd137, %rd135, %rd136;
	st.global.u32 	[%rd137], %r52;
$L__BB6_12:
	ret;

}


// ===== COMPILED SASS (sm_100) =====

	.target	sm_100

	.elftype	@"ET_EXEC"


//--------------------- .note.nv.tkinfo           --------------------------
	.section	.note.nv.tkinfo,"",@"SHT_NOTE"
	.sectionflags	@"SHF_NOTE_NV_TKINFO"
	.tkinfo
        /*0018*/ 	.word	0x00000002
        /*0030*/ 	.string	""
        /*0030*/ 	.string	"ptxas"
        /*0030*/ 	.string	"Cuda compilation tools, release 13.0, V13.0.88"
        /*0030*/ 	.string	"Build cuda_13.0.r13.0/compiler.36424714_0"
        /*0030*/ 	.string	"-arch sm_100 -m 64 "



//--------------------- .note.nv.cuinfo           --------------------------
	.section	.note.nv.cuinfo,"",@"SHT_NOTE"
	.sectionflags	@"SHF_NOTE_NV_CUINFO"
        /*0018*/ 	.short	0x0002
        /*001a*/ 	.short	0x0064
        /*001c*/ 	.short	0x0082
	.zero		2


//--------------------- .nv.info                  --------------------------
	.section	.nv.info,"",@"SHT_CUDA_INFO"
	.align	4


	//----- nvinfo : EIATTR_REGCOUNT
	.align		4
        /*0000*/ 	.byte	0x04, 0x2f
        /*0002*/ 	.short	(.L_6 - .L_5)
	.align		4
.L_5:
        /*0004*/ 	.word	index@(_Z28fp_add_arrays_better_barrettPKjS0_Pji)
        /*0008*/ 	.word	0x0000000e


	//----- nvinfo : EIATTR_FRAME_SIZE
	.align		4
.L_6:
        /*000c*/ 	.byte	0x04, 0x11
        /*000e*/ 	.short	(.L_8 - .L_7)
	.align		4
.L_7:
        /*0010*/ 	.word	index@(_Z28fp_add_arrays_better_barrettPKjS0_Pji)
        /*0014*/ 	.word	0x00000000


	//----- nvinfo : EIATTR_REGCOUNT
	.align		4
.L_8:
        /*0018*/ 	.byte	0x04, 0x2f
        /*001a*/ 	.short	(.L_10 - .L_9)
	.align		4
.L_9:
        /*001c*/ 	.word	index@(_Z28fp_sub_arrays_better_barrettPKjS0_Pji)
        /*0020*/ 	.word	0x0000000c


	//----- nvinfo : EIATTR_FRAME_SIZE
	.align		4
.L_10:
        /*0024*/ 	.byte	0x04, 0x11
        /*0026*/ 	.short	(.L_12 - .L_11)
	.align		4
.L_11:
        /*0028*/ 	.word	index@(_Z28fp_sub_arrays_better_barrettPKjS0_Pji)
        /*002c*/ 	.word	0x00000000


	//----- nvinfo : EIATTR_REGCOUNT
	.align		4
.L_12:
        /*0030*/ 	.byte	0x04, 0x2f
        /*0032*/ 	.short	(.L_14 - .L_13)
	.align		4
.L_13:
        /*0034*/ 	.word	index@(_Z28fp_mul_arrays_better_barrettPKjS0_Pji)
        /*0038*/ 	.word	0x00000010


	//----- nvinfo : EIATTR_FRAME_SIZE
	.align		4
.L_14:
        /*003c*/ 	.byte	0x04, 0x11
        /*003e*/ 	.short	(.L_16 - .L_15)
	.align		4
.L_15:
        /*0040*/ 	.word	index@(_Z28fp_mul_arrays_better_barrettPKjS0_Pji)
        /*0044*/ 	.word	0x00000000


	//----- nvinfo : EIATTR_REGCOUNT
	.align		4
.L_16:
        /*0048*/ 	.byte	0x04, 0x2f
        /*004a*/ 	.short	(.L_18 - .L_17)
	.align		4
.L_17:
        /*004c*/ 	.word	index@(_Z28fp_pow_arrays_better_barrettPKjS0_Pji)
        /*0050*/ 	.word	0x0000000e


	//----- nvinfo : EIATTR_FRAME_SIZE
	.align		4
.L_18:
        /*0054*/ 	.byte	0x04, 0x11
        /*0056*/ 	.short	(.L_20 - .L_19)
	.align		4
.L_19:
        /*0058*/ 	.word	index@(_Z28fp_pow_arrays_better_barrettPKjS0_Pji)
        /*005c*/ 	.word	0x00000000


	//----- nvinfo : EIATTR_REGCOUNT
	.align		4
.L_20:
        /*0060*/ 	.byte	0x04, 0x2f
        /*0062*/ 	.short	(.L_22 - .L_21)
	.align		4
.L_21:
        /*0064*/ 	.word	index@(_Z28fp_inv_arrays_better_barrettPKjPji)
        /*0068*/ 	.word	0x0000001e


	//----- nvinfo : EIATTR_FRAME_SIZE
	.align		4
.L_22:
        /*006c*/ 	.byte	0x04, 0x11
        /*006e*/ 	.short	(.L_24 - .L_23)
	.align		4
.L_23:
        /*0070*/ 	.word	index@($__internal_0_$__cuda_sm20_div_s64)
        /*0074*/ 	.word	0x00000000


	//----- nvinfo : EIATTR_FRAME_SIZE
	.align		4
.L_24:
        /*0078*/ 	.byte	0x04, 0x11
        /*007a*/ 	.short	(.L_26 - .L_25)
	.align		4
.L_25:
        /*007c*/ 	.word	index@(_Z28fp_inv_arrays_better_barrettPKjPji)
        /*0080*/ 	.word	0x00000000


	//----- nvinfo : EIATTR_REGCOUNT
	.align		4
.L_26:
        /*0084*/ 	.byte	0x04, 0x2f
        /*0086*/ 	.short	(.L_28 - .L_27)
	.align		4
.L_27:
        /*0088*/ 	.word	index@(_Z27fp_poly_eval_better_barrettPKjiS0_Pji)
        /*008c*/ 	.word	0x0000001a


	//----- nvinfo : EIATTR_FRAME_SIZE
	.align		4
.L_28:
        /*0090*/ 	.byte	0x04, 0x11
        /*0092*/ 	.short	(.L_30 - .L_29)
	.align		4
.L_29:
        /*0094*/ 	.word	index@(_Z27fp_poly_eval_better_barrettPKjiS0_Pji)
        /*0098*/ 	.word	0x00000000


	//----- nvinfo : EIATTR_REGCOUNT
	.align		4
.L_30:
        /*009c*/ 	.byte	0x04, 0x2f
        /*009e*/ 	.short	(.L_32 - .L_31)
	.align		4
.L_31:
        /*00a0*/ 	.word	index@(_Z28fp_matrix_mul_better_barrettPKjS0_Pjiii)
        /*00a4*/ 	.word	0x0000001e


	//----- nvinfo : EIATTR_FRAME_SIZE
	.align		4
.L_32:
        /*00a8*/ 	.byte	0x04, 0x11
        /*00aa*/ 	.short	(.L_34 - .L_33)
	.align		4
.L_33:
        /*00ac*/ 	.word	index@(_Z28fp_matrix_mul_better_barrettPKjS0_Pjiii)
        /*00b0*/ 	.word	0x00000000


	//----- nvinfo : EIATTR_MIN_STACK_SIZE
	.align		4
.L_34:
        /*00b4*/ 	.byte	0x04, 0x12
        /*00b6*/ 	.short	(.L_36 - .L_35)
	.align		4
.L_35:
        /*00b8*/ 	.word	index@(_Z28fp_matrix_mul_better_barrettPKjS0_Pjiii)
        /*00bc*/ 	.word	0x00000000


	//----- nvinfo : EIATTR_MIN_STACK_SIZE
	.align		4
.L_36:
        /*00c0*/ 	.byte	0x04, 0x12
        /*00c2*/ 	.short	(.L_38 - .L_37)
	.align		4
.L_37:
        /*00c4*/ 	.word	index@(_Z27fp_poly_eval_better_barrettPKjiS0_Pji)
        /*00c8*/ 	.word	0x00000000


	//----- nvinfo : EIATTR_MIN_STACK_SIZE
	.align		4
.L_38:
        /*00cc*/ 	.byte	0x04, 0x12
        /*00ce*/ 	.short	(.L_40 - .L_39)
	.align		4
.L_39:
        /*00d0*/ 	.word	index@(_Z28fp_inv_arrays_better_barrettPKjPji)
        /*00d4*/ 	.word	0x00000000


	//----- nvinfo : EIATTR_MIN_STACK_SIZE
	.align		4
.L_40:
        /*00d8*/ 	.byte	0x04, 0x12
        /*00da*/ 	.short	(.L_42 - .L_41)
	.align		4
.L_41:
        /*00dc*/ 	.word	index@(_Z28fp_pow_arrays_better_barrettPKjS0_Pji)
        /*00e0*/ 	.word	0x00000000


	//----- nvinfo : EIATTR_MIN_STACK_SIZE
	.align		4
.L_42:
        /*00e4*/ 	.byte	0x04, 0x12
        /*00e6*/ 	.short	(.L_44 - .L_43)
	.align		4
.L_43:
        /*00e8*/ 	.word	index@(_Z28fp_mul_arrays_better_barrettPKjS0_Pji)
        /*00ec*/ 	.word	0x00000000


	//----- nvinfo : EIATTR_MIN_STACK_SIZE
	.align		4
.L_44:
        /*00f0*/ 	.byte	0x04, 0x12
        /*00f2*/ 	.short	(.L_46 - .L_45)
	.align		4
.L_45:
        /*00f4*/ 	.word	index@(_Z28fp_sub_arrays_better_barrettPKjS0_Pji)
        /*00f8*/ 	.word	0x00000000


	//----- nvinfo : EIATTR_MIN_STACK_SIZE
	.align		4
.L_46:
        /*00fc*/ 	.byte	0x04, 0x12
        /*00fe*/ 	.short	(.L_48 - .L_47)
	.align		4
.L_47:
        /*0100*/ 	.word	index@(_Z28fp_add_arrays_better_barrettPKjS0_Pji)
        /*0104*/ 	.word	0x00000000
.L_48:


//--------------------- .nv.compat                --------------------------
	.section	.nv.compat,"",@"SHT_CUDA_COMPAT_INFO"
	.align	4
        /*0000*/ 	.byte	0x02, 0x09, 0x00, 0x00, 0x02, 0x02, 0x01, 0x00, 0x02, 0x05, 0x05, 0x00, 0x03, 0x07, 0x01, 0x01
        /*0010*/ 	.byte	0x02, 0x03, 0x00, 0x00, 0x02, 0x06, 0x01, 0x00, 0x04, 0x0b, 0x08, 0x00, 0x09, 0x00, 0x00, 0x00
        /*0020*/ 	.byte	0x00, 0x00, 0x00, 0x00


//--------------------- .nv.info._Z28fp_matrix_mul_better_barrettPKjS0_Pjiii --------------------------
	.section	.nv.info._Z28fp_matrix_mul_better_barrettPKjS0_Pjiii,"",@"SHT_CUDA_INFO"
	.sectionflags	@""
	.align	4


	//----- nvinfo : EIATTR_CUDA_API_VERSION
	.align		4
        /*0000*/ 	.byte	0x04, 0x37
        /*0002*/ 	.short	(.L_50 - .L_49)
.L_49:
        /*0004*/ 	.word	0x00000082


	//----- nvinfo : EIATTR_KPARAM_INFO
	.align		4
.L_50:
        /*0008*/ 	.byte	0x04, 0x17
        /*000a*/ 	.short	(.L_52 - .L_51)
.L_51:
        /*000c*/ 	.word	0x00000000
        /*0010*/ 	.short	0x0005
        /*0012*/ 	.short	0x0020
        /*0014*/ 	.byte	0x00, 0xf0, 0x11, 0x00


	//----- nvinfo : EIATTR_KPARAM_INFO
	.align		4
.L_52:
        /*0018*/ 	.byte	0x04, 0x17
        /*001a*/ 	.short	(.L_54 - .L_53)
.L_53:
        /*001c*/ 	.word	0x00000000
        /*0020*/ 	.short	0x0004
        /*0022*/ 	.short	0x001c
        /*0024*/ 	.byte	0x00, 0xf0, 0x11, 0x00


	//----- nvinfo : EIATTR_KPARAM_INFO
	.align		4
.L_54:
        /*0028*/ 	.byte	0x04, 0x17
        /*002a*/ 	.short	(.L_56 - .L_55)
.L_55:
        /*002c*/ 	.word	0x00000000
        /*0030*/ 	.short	0x0003
        /*0032*/ 	.short	0x0018
        /*0034*/ 	.byte	0x00, 0xf0, 0x11, 0x00


	//----- nvinfo : EIATTR_KPARAM_INFO
	.align		4
.L_56:
        /*0038*/ 	.byte	0x04, 0x17
        /*003a*/ 	.short	(.L_58 - .L_57)
.L_57:
        /*003c*/ 	.word	0x00000000
        /*0040*/ 	.short	0x0002
        /*0042*/ 	.short	0x0010
        /*0044*/ 	.byte	0x00, 0xf5, 0x21, 0x00


	//----- nvinfo : EIATTR_KPARAM_INFO
	.align		4
.L_58:
        /*0048*/ 	.byte	0x04, 0x17
        /*004a*/ 	.short	(.L_60 - .L_59)
.L_59:
        /*004c*/ 	.word	0x00000000
        /*0050*/ 	.short	0x0001
        /*0052*/ 	.short	0x0008
        /*0054*/ 	.byte	0x00, 0xf5, 0x21, 0x00


	//----- nvinfo : EIATTR_KPARAM_INFO
	.align		4
.L_60:
        /*0058*/ 	.byte	0x04, 0x17
        /*005a*/ 	.short	(.L_62 - .L_61)
.L_61:
        /*005c*/ 	.word	0x00000000
        /*0060*/ 	.short	0x0000
        /*0062*/ 	.short	0x0000
        /*0064*/ 	.byte	0x00, 0xf5, 0x21, 0x00


	//----- nvinfo : EIATTR_SPARSE_MMA_MASK
	.align		4
.L_62:
        /*0068*/ 	.byte	0x03, 0x50
        /*006a*/ 	.short	0x0000


	//----- nvinfo : EIATTR_MAXREG_COUNT
	.align		4
        /*006c*/ 	.byte	0x03, 0x1b
        /*006e*/ 	.short	0x00ff


	//----- nvinfo : EIATTR_MERCURY_ISA_VERSION
	.align		4
        /*0070*/ 	.byte	0x03, 0x5f
        /*0072*/ 	.short	0x0101


	//----- nvinfo : EIATTR_VRC_CTA_INIT_COUNT
	.align		4
        /*0074*/ 	.byte	0x02, 0x4a
	.zero		1
	.zero		1


	//----- nvinfo : EIATTR_EXIT_INSTR_OFFSETS
	.align		4
        /*0078*/ 	.byte	0x04, 0x1c
        /*007a*/ 	.short	(.L_64 - .L_63)


	//   ....[0]....
.L_63:
        /*007c*/ 	.word	0x000000d0


	//   ....[1]....
        /*0080*/ 	.word	0x00000ff0


	//----- nvinfo : EIATTR_CBANK_PARAM_SIZE
	.align		4
.L_64:
        /*0084*/ 	.byte	0x03, 0x19
        /*0086*/ 	.short	0x0024


	//----- nvinfo : EIATTR_PARAM_CBANK
	.align		4
        /*0088*/ 	.byte	0x04, 0x0a
        /*008a*/ 	.short	(.L_66 - .L_65)
	.align		4
.L_65:
        /*008c*/ 	.word	index@(.nv.constant0._Z28fp_matrix_mul_better_barrettPKjS0_Pjiii)
        /*0090*/ 	.short	0x0380
        /*0092*/ 	.short	0x0024


	//----- nvinfo : EIATTR_SW_WAR
	.align		4
.L_66:
        /*0094*/ 	.byte	0x04, 0x36
        /*0096*/ 	.short	(.L_68 - .L_67)
.L_67:
        /*0098*/ 	.word	0x00000008
.L_68:


//--------------------- .nv.info._Z27fp_poly_eval_better_barrettPKjiS0_Pji --------------------------
	.section	.nv.info._Z27fp_poly_eval_better_barrettPKjiS0_Pji,"",@"SHT_CUDA_INFO"
	.sectionflags	@""
	.align	4


	//----- nvinfo : EIATTR_CUDA_API_VERSION
	.align		4
        /*0000*/ 	.byte	0x04, 0x37
        /*0002*/ 	.short	(.L_70 - .L_69)
.L_69:
        /*0004*/ 	.word	0x00000082


	//----- nvinfo : EIATTR_KPARAM_INFO
	.align		4
.L_70:
        /*0008*/ 	.byte	0x04, 0x17
        /*000a*/ 	.short	(.L_72 - .L_71)
.L_71:
        /*000c*/ 	.word	0x00000000
        /*0010*/ 	.short	0x0004
        /*0012*/ 	.short	0x0020
        /*0014*/ 	.byte	0x00, 0xf0, 0x11, 0x00


	//----- nvinfo : EIATTR_KPARAM_INFO
	.align		4
.L_72:
        /*0018*/ 	.byte	0x04, 0x17
        /*001a*/ 	.short	(.L_74 - .L_73)
.L_73:
        /*001c*/ 	.word	0x00000000
        /*0020*/ 	.short	0x0003
        /*0022*/ 	.short	0x0018
        /*0024*/ 	.byte	0x00, 0xf5, 0x21, 0x00


	//----- nvinfo : EIATTR_KPARAM_INFO
	.align		4
.L_74:
        /*0028*/ 	.byte	0x04, 0x17
        /*002a*/ 	.short	(.L_76 - .L_75)
.L_75:
        /*002c*/ 	.word	0x00000000
        /*0030*/ 	.short	0x0002
        /*0032*/ 	.short	0x0010
        /*0034*/ 	.byte	0x00, 0xf5, 0x21, 0x00


	//----- nvinfo : EIATTR_KPARAM_INFO
	.align		4
.L_76:
        /*0038*/ 	.byte	0x04, 0x17
        /*003a*/ 	.short	(.L_78 - .L_77)
.L_77:
        /*003c*/ 	.word	0x00000000
        /*0040*/ 	.short	0x0001
        /*0042*/ 	.short	0x0008
        /*0044*/ 	.byte	0x00, 0xf0, 0x11, 0x00


	//----- nvinfo : EIATTR_KPARAM_INFO
	.align		4
.L_78:
        /*0048*/ 	.byte	0x04, 0x17
        /*004a*/ 	.short	(.L_80 - .L_79)
.L_79:
        /*004c*/ 	.word	0x00000000
        /*0050*/ 	.short	0x0000
        /*0052*/ 	.short	0x0000
        /*0054*/ 	.byte	0x00, 0xf5, 0x21, 0x00


	//----- nvinfo : EIATTR_SPARSE_MMA_MASK
	.align		4
.L_80:
        /*0058*/ 	.byte	0x03, 0x50
        /*005a*/ 	.short	0x0000


	//----- nvinfo : EIATTR_MAXREG_COUNT
	.align		4
        /*005c*/ 	.byte	0x03, 0x1b
        /*005e*/ 	.short	0x00ff


	//----- nvinfo : EIATTR_MERCURY_ISA_VERSION
	.align		4
        /*0060*/ 	.byte	0x03, 0x5f
        /*0062*/ 	.short	0x0101


	//----- nvinfo : EIATTR_VRC_CTA_INIT_COUNT
	.align		4
        /*0064*/ 	.byte	0x02, 0x4a
	.zero		1
	.zero		1


	//----- nvinfo : EIATTR_EXIT_INSTR_OFFSETS
	.align		4
        /*0068*/ 	.byte	0x04, 0x1c
        /*006a*/ 	.short	(.L_82 - .L_81)


	//   ....[0]....
.L_81:
        /*006c*/ 	.word	0x00000070


	//   ....[1]....
        /*0070*/ 	.word	0x00001cd0


	//----- nvinfo : EIATTR_CBANK_PARAM_SIZE
	.align		4
.L_82:
        /*0074*/ 	.byte	0x03, 0x19
        /*0076*/ 	.short	0x0024


	//----- nvinfo : EIATTR_PARAM_CBANK
	.align		4
        /*0078*/ 	.byte	0x04, 0x0a
        /*007a*/ 	.short	(.L_84 - .L_83)
	.align		4
.L_83:
        /*007c*/ 	.word	index@(.nv.constant0._Z27fp_poly_eval_better_barrettPKjiS0_Pji)
        /*0080*/ 	.short	0x0380
        /*0082*/ 	.short	0x0024


	//----- nvinfo : EIATTR_SW_WAR
	.align		4
.L_84:
        /*0084*/ 	.byte	0x04, 0x36
        /*0086*/ 	.short	(.L_86 - .L_85)
.L_85:
        /*0088*/ 	.word	0x00000008
.L_86:


//--------------------- .nv.info._Z28fp_inv_arrays_better_barrettPKjPji --------------------------
	.section	.nv.info._Z28fp_inv_arrays_better_barrettPKjPji,"",@"SHT_CUDA_INFO"
	.sectionflags	@""
	.align	4


	//----- nvinfo : EIATTR_CUDA_API_VERSION
	.align		4
        /*0000*/ 	.byte	0x04, 0x37
        /*0002*/ 	.short	(.L_88 - .L_87)
.L_87:
        /*0004*/ 	.word	0x00000082


	//----- nvinfo : EIATTR_KPARAM_INFO
	.align		4
.L_88:
        /*0008*/ 	.byte	0x04, 0x17
        /*000a*/ 	.short	(.L_90 - .L_89)
.L_89:
        /*000c*/ 	.word	0x00000000
        /*0010*/ 	.short	0x0002
        /*0012*/ 	.short	0x0010
        /*0014*/ 	.byte	0x00, 0xf0, 0x11, 0x00


	//----- nvinfo : EIATTR_KPARAM_INFO
	.align		4
.L_90:
        /*0018*/ 	.byte	0x04, 0x17
        /*001a*/ 	.short	(.L_92 - .L_91)
.L_91:
        /*001c*/ 	.word	0x00000000
        /*0020*/ 	.short	0x0001
        /*0022*/ 	.short	0x0008
        /*0024*/ 	.byte	0x00, 0xf5, 0x21, 0x00


	//----- nvinfo : EIATTR_KPARAM_INFO
	.align		4
.L_92:
        /*0028*/ 	.byte	0x04, 0x17
        /*002a*/ 	.short	(.L_94 - .L_93)
.L_93:
        /*002c*/ 	.word	0x00000000
        /*0030*/ 	.short	0x0000
        /*0032*/ 	.short	0x0000
        /*0034*/ 	.byte	0x00, 0xf5, 0x21, 0x00


	//----- nvinfo : EIATTR_SPARSE_MMA_MASK
	.align		4
.L_94:
        /*0038*/ 	.byte	0x03, 0x50
        /*003a*/ 	.short	0x0000


	//----- nvinfo : EIATTR_MAXREG_COUNT
	.align		4
        /*003c*/ 	.byte	0x03, 0x1b
        /*003e*/ 	.short	0x00ff


	//----- nvinfo : EIATTR_MERCURY_ISA_VERSION
	.align		4
        /*0040*/ 	.byte	0x03, 0x5f
        /*0042*/ 	.short	0x0101


	//----- nvinfo : EIATTR_VRC_CTA_INIT_COUNT
	.align		4
        /*0044*/ 	.byte	0x02, 0x4a
	.zero		1
	.zero		1


	//----- nvinfo : EIATTR_EXIT_INSTR_OFFSETS
	.align		4
        /*0048*/ 	.byte	0x04, 0x1c
        /*004a*/ 	.short	(.L_96 - .L_95)


	//   ....[0]....
.L_95:
        /*004c*/ 	.word	0x00000070


	//   ....[1]....
        /*0050*/ 	.word	0x00000570


	//----- nvinfo : EIATTR_CRS_STACK_SIZE
	.align		4
.L_96:
        /*0054*/ 	.byte	0x04, 0x1e
        /*0056*/ 	.short	(.L_98 - .L_97)
.L_97:
        /*0058*/ 	.word	0x00000000


	//----- nvinfo : EIATTR_CBANK_PARAM_SIZE
	.align		4
.L_98:
        /*005c*/ 	.byte	0x03, 0x19
        /*005e*/ 	.short	0x0014


	//----- nvinfo : EIATTR_PARAM_CBANK
	.align		4
        /*0060*/ 	.byte	0x04, 0x0a
        /*0062*/ 	.short	(.L_100 - .L_99)
	.align		4
.L_99:
        /*0064*/ 	.word	index@(.nv.constant0._Z28fp_inv_arrays_better_barrettPKjPji)
        /*0068*/ 	.short	0x0380
        /*006a*/ 	.short	0x0014


	//----- nvinfo : EIATTR_SW_WAR
	.align		4
.L_100:
        /*006c*/ 	.byte	0x04, 0x36
        /*006e*/ 	.short	(.L_102 - .L_101)
.L_101:
        /*0070*/ 	.word	0x00000008
.L_102:


//--------------------- .nv.info._Z28fp_pow_arrays_better_barrettPKjS0_Pji --------------------------
	.section	.nv.info._Z28fp_pow_arrays_better_barrettPKjS0_Pji,"",@"SHT_CUDA_INFO"
	.sectionflags	@""
	.align	4


	//----- nvinfo : EIATTR_CUDA_API_VERSION
	.align		4
        /*0000*/ 	.byte	0x04, 0x37
        /*0002*/ 	.short	(.L_104 - .L_103)
.L_103:
        /*0004*/ 	.word	0x00000082


	//----- nvinfo : EIATTR_KPARAM_INFO
	.align		4
.L_104:
        /*0008*/ 	.byte	0x04, 0x17
        /*000a*/ 	.short	(.L_106 - .L_105)
.L_105:
        /*000c*/ 	.word	0x00000000
        /*0010*/ 	.short	0x0003
        /*0012*/ 	.short	0x0018
        /*0014*/ 	.byte	0x00, 0xf0, 0x11, 0x00


	//----- nvinfo : EIATTR_KPARAM_INFO
	.align		4
.L_106:
        /*0018*/ 	.byte	0x04, 0x17
        /*001a*/ 	.short	(.L_108 - .L_107)
.L_107:
        /*001c*/ 	.word	0x00000000
        /*0020*/ 	.short	0x0002
        /*0022*/ 	.short	0x0010
        /*0024*/ 	.byte	0x00, 0xf5, 0x21, 0x00


	//----- nvinfo : EIATTR_KPARAM_INFO
	.align		4
.L_108:
        /*0028*/ 	.byte	0x04, 0x17
        /*002a*/ 	.short	(.L_110 - .L_109)
.L_109:
        /*002c*/ 	.word	0x00000000
        /*0030*/ 	.short	0x0001
        /*0032*/ 	.short	0x0008
        /*0034*/ 	.byte	0x00, 0xf5, 0x21, 0x00


	//----- nvinfo : EIATTR_KPARAM_INFO
	.align		4
.L_110:
        /*0038*/ 	.byte	0x04, 0x17
        /*003a*/ 	.short	(.L_112 - .L_111)
.L_111:
        /*003c*/ 	.word	0x00000000
        /*0040*/ 	.short	0x0000
        /*0042*/ 	.short	0x0000
        /*0044*/ 	.byte	0x00, 0xf5, 0x21, 0x00


	//----- nvinfo : EIATTR_SPARSE_MMA_MASK
	.align		4
.L_112:
        /*0048*/ 	.byte	0x03, 0x50
        /*004a*/ 	.short	0x0000


	//----- nvinfo : EIATTR_MAXREG_COUNT
	.align		4
        /*004c*/ 	.byte	0x03, 0x1b
        /*004e*/ 	.short	0x00ff


	//----- nvinfo : EIATTR_MERCURY_ISA_VERSION
	.align		4
        /*0050*/ 	.byte	0x03, 0x5f
        /*0052*/ 	.short	0x0101


	//----- nvinfo : EIATTR_VRC_CTA_INIT_COUNT
	.align		4
        /*0054*/ 	.byte	0x02, 0x4a
	.zero		1
	.zero		1


	//----- nvinfo : EIATTR_EXIT_INSTR_OFFSETS
	.align		4
        /*0058*/ 	.byte	0x04, 0x1c
        /*005a*/ 	.short	(.L_114 - .L_113)


	//   ....[0]....
.L_113:
        /*005c*/ 	.word	0x00000070


	//   ....[1]....
        /*0060*/ 	.word	0x000005a0


	//----- nvinfo : EIATTR_CRS_STACK_SIZE
	.align		4
.L_114:
        /*0064*/ 	.byte	0x04, 0x1e
        /*0066*/ 	.short	(.L_116 - .L_115)
.L_115:
        /*0068*/ 	.word	0x00000000


	//----- nvinfo : EIATTR_CBANK_PARAM_SIZE
	.align		4
.L_116:
        /*006c*/ 	.byte	0x03, 0x19
        /*006e*/ 	.short	0x001c


	//----- nvinfo : EIATTR_PARAM_CBANK
	.align		4
        /*0070*/ 	.byte	0x04, 0x0a
        /*0072*/ 	.short	(.L_118 - .L_117)
	.align		4
.L_117:
        /*0074*/ 	.word	index@(.nv.constant0._Z28fp_pow_arrays_better_barrettPKjS0_Pji)
        /*0078*/ 	.short	0x0380
        /*007a*/ 	.short	0x001c


	//----- nvinfo : EIATTR_SW_WAR
	.align		4
.L_118:
        /*007c*/ 	.byte	0x04, 0x36
        /*007e*/ 	.short	(.L_120 - .L_119)
.L_119:
        /*0080*/ 	.word	0x00000008
.L_120:


//--------------------- .nv.info._Z28fp_mul_arrays_better_barrettPKjS0_Pji --------------------------
	.section	.nv.info._Z28fp_mul_arrays_better_barrettPKjS0_Pji,"",@"SHT_CUDA_INFO"
	.sectionflags	@""
	.align	4


	//----- nvinfo : EIATTR_CUDA_API_VERSION
	.align		4
        /*0000*/ 	.byte	0x04, 0x37
        /*0002*/ 	.short	(.L_122 - .L_121)
.L_121:
        /*0004*/ 	.word	0x00000082


	//----- nvinfo : EIATTR_KPARAM_INFO
	.align		4
.L_122:
        /*0008*/ 	.byte	0x04, 0x17
        /*000a*/ 	.short	(.L_124 - .L_123)
.L_123:
        /*000c*/ 	.word	0x00000000
        /*0010*/ 	.short	0x0003
        /*0012*/ 	.short	0x0018
        /*0014*/ 	.byte	0x00, 0xf0, 0x11, 0x00


	//----- nvinfo : EIATTR_KPARAM_INFO
	.align		4
.L_124:
        /*0018*/ 	.byte	0x04, 0x17
        /*001a*/ 	.short	(.L_126 - .L_125)
.L_125:
        /*001c*/ 	.word	0x00000000
        /*0020*/ 	.short	0x0002
        /*0022*/ 	.short	0x0010
        /*0024*/ 	.byte	0x00, 0xf5, 0x21, 0x00


	//----- nvinfo : EIATTR_KPARAM_INFO
	.align		4
.L_126:
        /*0028*/ 	.byte	0x04, 0x17
        /*002a*/ 	.short	(.L_128 - .L_127)
.L_127:
        /*002c*/ 	.word	0x00000000
        /*0030*/ 	.short	0x0001
        /*0032*/ 	.short	0x0008
        /*0034*/ 	.byte	0x00, 0xf5, 0x21, 0x00


	//----- nvinfo : EIATTR_KPARAM_INFO
	.align		4
.L_128:
        /*0038*/ 	.byte	0x04, 0x17
        /*003a*/ 	.short	(.L_130 - .L_129)
.L_129:
        /*003c*/ 	.word	0x00000000
        /*0040*/ 	.short	0x0000
        /*0042*/ 	.short	0x0000
        /*0044*/ 	.byte	0x00, 0xf5, 0x21, 0x00


	//----- nvinfo : EIATTR_SPARSE_MMA_MASK
	.align		4
.L_130:
        /*0048*/ 	.byte	0x03, 0x50
        /*004a*/ 	.short	0x0000


	//----- nvinfo : EIATTR_MAXREG_COUNT
	.align		4
        /*004c*/ 	.byte	0x03, 0x1b
        /*004e*/ 	.short	0x00ff


	//----- nvinfo : EIATTR_MERCURY_ISA_VERSION
	.align		4
        /*0050*/ 	.byte	0x03, 0x5f
        /*0052*/ 	.short	0x0101


	//----- nvinfo : EIATTR_VRC_CTA_INIT_COUNT
	.align		4
        /*0054*/ 	.byte	0x02, 0x4a
	.zero		1
	.zero		1


	//----- nvinfo : EIATTR_EXIT_INSTR_OFFSETS
	.align		4
        /*0058*/ 	.byte	0x04, 0x1c
        /*005a*/ 	.short	(.L_132 - .L_131)


	//   ....[0]....
.L_131:
        /*005c*/ 	.word	0x00000070


	//   ....[1]....
        /*0060*/ 	.word	0x00000250


	//----- nvinfo : EIATTR_CBANK_PARAM_SIZE
	.align		4
.L_132:
        /*0064*/ 	.byte	0x03, 0x19
        /*0066*/ 	.short	0x001c


	//----- nvinfo : EIATTR_PARAM_CBANK
	.align		4
        /*0068*/ 	.byte	0x04, 0x0a
        /*006a*/ 	.short	(.L_134 - .L_133)
	.align		4
.L_133:
        /*006c*/ 	.word	index@(.nv.constant0._Z28fp_mul_arrays_better_barrettPKjS0_Pji)
        /*0070*/ 	.short	0x0380
        /*0072*/ 	.short	0x001c


	//----- nvinfo : EIATTR_SW_WAR
	.align		4
.L_134:
        /*0074*/ 	.byte	0x04, 0x36
        /*0076*/ 	.short	(.L_136 - .L_135)
.L_135:
        /*0078*/ 	.word	0x00000008
.L_136:


//--------------------- .nv.info._Z28fp_sub_arrays_better_barrettPKjS0_Pji --------------------------
	.section	.nv.info._Z28fp_sub_arrays_better_barrettPKjS0_Pji,"",@"SHT_CUDA_INFO"
	.sectionflags	@""
	.align	4


	//----- nvinfo : EIATTR_CUDA_API_VERSION
	.align		4
        /*0000*/ 	.byte	0x04, 0x37
        /*0002*/ 	.short	(.L_138 - .L_137)
.L_137:
        /*0004*/ 	.word	0x00000082


	//----- nvinfo : EIATTR_KPARAM_INFO
	.align		4
.L_138:
        /*0008*/ 	.byte	0x04, 0x17
        /*000a*/ 	.short	(.L_140 - .L_139)
.L_139:
        /*000c*/ 	.word	0x00000000
        /*0010*/ 	.short	0x0003
        /*0012*/ 	.short	0x0018
        /*0014*/ 	.byte	0x00, 0xf0, 0x11, 0x00


	//----- nvinfo : EIATTR_KPARAM_INFO
	.align		4
.L_140:
        /*0018*/ 	.byte	0x04, 0x17
        /*001a*/ 	.short	(.L_142 - .L_141)
.L_141:
        /*001c*/ 	.word	0x00000000
        /*0020*/ 	.short	0x0002
        /*0022*/ 	.short	0x0010
        /*0024*/ 	.byte	0x00, 0xf5, 0x21, 0x00


	//----- nvinfo : EIATTR_KPARAM_INFO
	.align		4
.L_142:
        /*0028*/ 	.byte	0x04, 0x17
        /*002a*/ 	.short	(.L_144 - .L_143)
.L_143:
        /*002c*/ 	.word	0x00000000
        /*0030*/ 	.short	0x0001
        /*0032*/ 	.short	0x0008
        /*0034*/ 	.byte	0x00, 0xf5, 0x21, 0x00


	//----- nvinfo : EIATTR_KPARAM_INFO
	.align		4
.L_144:
        /*0038*/ 	.byte	0x04, 0x17
        /*003a*/ 	.short	(.L_146 - .L_145)
.L_145:
        /*003c*/ 	.word	0x00000000
        /*0040*/ 	.short	0x0000
        /*0042*/ 	.short	0x0000
        /*0044*/ 	.byte	0x00, 0xf5, 0x21, 0x00


	//----- nvinfo : EIATTR_SPARSE_MMA_MASK
	.align		4
.L_146:
        /*0048*/ 	.byte	0x03, 0x50
        /*004a*/ 	.short	0x0000


	//----- nvinfo : EIATTR_MAXREG_COUNT
	.align		4
        /*004c*/ 	.byte	0x03, 0x1b
        /*004e*/ 	.short	0x00ff


	//----- nvinfo : EIATTR_MERCURY_ISA_VERSION
	.align		4
        /*0050*/ 	.byte	0x03, 0x5f
        /*0052*/ 	.short	0x0101


	//----- nvinfo : EIATTR_VRC_CTA_INIT_COUNT
	.align		4
        /*0054*/ 	.byte	0x02, 0x4a
	.zero		1
	.zero		1


	//----- nvinfo : EIATTR_EXIT_INSTR_OFFSETS
	.align		4
        /*0058*/ 	.byte	0x04, 0x1c
        /*005a*/ 	.short	(.L_148 - .L_147)


	//   ....[0]....
.L_147:
        /*005c*/ 	.word	0x00000070


	//   ....[1]....
        /*0060*/ 	.word	0x00000160


	//----- nvinfo : EIATTR_CBANK_PARAM_SIZE
	.align		4
.L_148:
        /*0064*/ 	.byte	0x03, 0x19
        /*0066*/ 	.short	0x001c


	//----- nvinfo : EIATTR_PARAM_CBANK
	.align		4
        /*0068*/ 	.byte	0x04, 0x0a
        /*006a*/ 	.short	(.L_150 - .L_149)
	.align		4
.L_149:
        /*006c*/ 	.word	index@(.nv.constant0._Z28fp_sub_arrays_better_barrettPKjS0_Pji)
        /*0070*/ 	.short	0x0380
        /*0072*/ 	.short	0x001c


	//----- nvinfo : EIATTR_SW_WAR
	.align		4
.L_150:
        /*0074*/ 	.byte	0x04, 0x36
        /*0076*/ 	.short	(.L_152 - .L_151)
.L_151:
        /*0078*/ 	.word	0x00000008
.L_152:


//--------------------- .nv.info._Z28fp_add_arrays_better_barrettPKjS0_Pji --------------------------
	.section	.nv.info._Z28fp_add_arrays_better_barrettPKjS0_Pji,"",@"SHT_CUDA_INFO"
	.sectionflags	@""
	.align	4


	//----- nvinfo : EIATTR_CUDA_API_VERSION
	.align		4
        /*0000*/ 	.byte	0x04, 0x37
        /*0002*/ 	.short	(.L_154 - .L_153)
.L_153:
        /*0004*/ 	.word	0x00000082


	//----- nvinfo : EIATTR_KPARAM_INFO
	.align		4
.L_154:
        /*0008*/ 	.byte	0x04, 0x17
        /*000a*/ 	.short	(.L_156 - .L_155)
.L_155:
        /*000c*/ 	.word	0x00000000
        /*0010*/ 	.short	0x0003
        /*0012*/ 	.short	0x0018
        /*0014*/ 	.byte	0x00, 0xf0, 0x11, 0x00


	//----- nvinfo : EIATTR_KPARAM_INFO
	.align		4
.L_156:
        /*0018*/ 	.byte	0x04, 0x17
        /*001a*/ 	.short	(.L_158 - .L_157)
.L_157:
        /*001c*/ 	.word	0x00000000
        /*0020*/ 	.short	0x0002
        /*0022*/ 	.short	0x0010
        /*0024*/ 	.byte	0x00, 0xf5, 0x21, 0x00


	//----- nvinfo : EIATTR_KPARAM_INFO
	.align		4
.L_158:
        /*0028*/ 	.byte	0x04, 0x17
        /*002a*/ 	.short	(.L_160 - .L_159)
.L_159:
        /*002c*/ 	.word	0x00000000
        /*0030*/ 	.short	0x0001
        /*0032*/ 	.short	0x0008
        /*0034*/ 	.byte	0x00, 0xf5, 0x21, 0x00


	//----- nvinfo : EIATTR_KPARAM_INFO
	.align		4
.L_160:
        /*0038*/ 	.byte	0x04, 0x17
        /*003a*/ 	.short	(.L_162 - .L_161)
.L_161:
        /*003c*/ 	.word	0x00000000
        /*0040*/ 	.short	0x0000
        /*0042*/ 	.short	0x0000
        /*0044*/ 	.byte	0x00, 0xf5, 0x21, 0x00


	//----- nvinfo : EIATTR_SPARSE_MMA_MASK
	.align		4
.L_162:
        /*0048*/ 	.byte	0x03, 0x50
        /*004a*/ 	.short	0x0000


	//----- nvinfo : EIATTR_MAXREG_COUNT
	.align		4
        /*004c*/ 	.byte	0x03, 0x1b
        /*004e*/ 	.short	0x00ff


	//----- nvinfo : EIATTR_MERCURY_ISA_VERSION
	.align		4
        /*0050*/ 	.byte	0x03, 0x5f
        /*0052*/ 	.short	0x0101


	//----- nvinfo : EIATTR_VRC_CTA_INIT_COUNT
	.align		4
        /*0054*/ 	.byte	0x02, 0x4a
	.zero		1
	.zero		1


	//----- nvinfo : EIATTR_EXIT_INSTR_OFFSETS
	.align		4
        /*0058*/ 	.byte	0x04, 0x1c
        /*005a*/ 	.short	(.L_164 - .L_163)


	//   ....[0]....
.L_163:
        /*005c*/ 	.word	0x00000070


	//   ....[1]....
        /*0060*/ 	.word	0x00000190


	//----- nvinfo : EIATTR_CBANK_PARAM_SIZE
	.align		4
.L_164:
        /*0064*/ 	.byte	0x03, 0x19
        /*0066*/ 	.short	0x001c


	//----- nvinfo : EIATTR_PARAM_CBANK
	.align		4
        /*0068*/ 	.byte	0x04, 0x0a
        /*006a*/ 	.short	(.L_166 - .L_165)
	.align		4
.L_165:
        /*006c*/ 	.word	index@(.nv.constant0._Z28fp_add_arrays_better_barrettPKjS0_Pji)
        /*0070*/ 	.short	0x0380
        /*0072*/ 	.short	0x001c


	//----- nvinfo : EIATTR_SW_WAR
	.align		4
.L_166:
        /*0074*/ 	.byte	0x04, 0x36
        /*0076*/ 	.short	(.L_168 - .L_167)
.L_167:
        /*0078*/ 	.word	0x00000008
.L_168:


//--------------------- .nv.callgraph             --------------------------
	.section	.nv.callgraph,"",@"SHT_CUDA_CALLGRAPH"
	.align	4
	.sectionentsize	8
	.align		4
        /*0000*/ 	.word	0x00000000
	.align		4
        /*0004*/ 	.word	0xffffffff
	.align		4
        /*0008*/ 	.word	0x00000000
	.align		4
        /*000c*/ 	.word	0xfffffffe
	.align		4
        /*0010*/ 	.word	0x00000000
	.align		4
        /*0014*/ 	.word	0xfffffffd
	.align		4
        /*0018*/ 	.word	0x00000000
	.align		4
        /*001c*/ 	.word	0xfffffffc


//--------------------- .nv.constant3             --------------------------
	.section	.nv.constant3,"a",@progbits
	.align	8
.nv.constant3:
	.type		PRIME_Q,@object
	.size		PRIME_Q,(.L_0 - PRIME_Q)
PRIME_Q:
	.zero		4
.L_0:
	.zero		4
	.type		MU_BETTER,@object
	.size		MU_BETTER,(M_BETTER - MU_BETTER)
MU_BETTER:
	.zero		8
	.type		M_BETTER,@object
	.size		M_BETTER,(ALPHA - M_BETTER)
M_BETTER:
	.zero		4
	.type		ALPHA,@object
	.size		ALPHA,(BETA - ALPHA)
ALPHA:
	.zero		4
	.type		BETA,@object
	.size		BETA,(.L_4 - BETA)
BETA:
	.zero		4
.L_4:


//--------------------- .text._Z28fp_matrix_mul_better_barrettPKjS0_Pjiii --------------------------
	.section	.text._Z28fp_matrix_mul_better_barrettPKjS0_Pjiii,"ax",@progbits
	.align	128
        .global         _Z28fp_matrix_mul_better_barrettPKjS0_Pjiii
        .type           _Z28fp_matrix_mul_better_barrettPKjS0_Pjiii,@function
        .size           _Z28fp_matrix_mul_better_barrettPKjS0_Pjiii,(.L_x_29 - _Z28fp_matrix_mul_better_barrettPKjS0_Pjiii)
        .other          _Z28fp_matrix_mul_better_barrettPKjS0_Pjiii,@"STO_CUDA_ENTRY STV_DEFAULT"
_Z28fp_matrix_mul_better_barrettPKjS0_Pjiii:
.text._Z28fp_matrix_mul_better_barrettPKjS0_Pjiii:
[----:B------:R-:W-:Y:S01]  /*0000*/  LDC R1, c[0x0][0x37c] ;  /* 0x0000df00ff017b82 */ /* 0x000fe20000000800 */
[----:B------:R-:W0:Y:S07]  /*0010*/  S2R R2, SR_TID.X ;  /* 0x0000000000027919 */ /* 0x000e2e0000002100 */
[----:B------:R-:W1:Y:S01]  /*0020*/  LDC R14, c[0x0][0x364] ;  /* 0x0000d900ff0e7b82 */ /* 0x000e620000000800 */
[----:B------:R-:W2:Y:S01]  /*0030*/  LDCU UR6, c[0x0][0x398] ;  /* 0x00007300ff0677ac */ /* 0x000ea20008000800 */
[----:B------:R-:W1:Y:S06]  /*0040*/  S2R R3, SR_TID.Y ;  /* 0x0000000000037919 */ /* 0x000e6c0000002200 */
[----:B------:R-:W0:Y:S08]  /*0050*/  S2UR UR5, SR_CTAID.X ;  /* 0x00000000000579c3 */ /* 0x000e300000002500 */
[----:B------:R-:W0:Y:S08]  /*0060*/  LDC R15, c[0x0][0x360] ;  /* 0x0000d800ff0f7b82 */ /* 0x000e300000000800 */
[----:B------:R-:W1:Y:S08]  /*0070*/  S2UR UR4, SR_CTAID.Y ;  /* 0x00000000000479c3 */ /* 0x000e700000002600 */
[----:B------:R-:W3:Y:S01]  /*0080*/  LDC R0, c[0x0][0x3a0] ;  /* 0x0000e800ff007b82 */ /* 0x000ee20000000800 */
[----:B0-----:R-:W-:-:S02]  /*0090*/  IMAD R15, R15, UR5, R2 ;  /* 0x000000050f0f7c24 */ /* 0x001fc4000f8e0202 */
[----:B-1----:R-:W-:-:S03]  /*00a0*/  IMAD R14, R14, UR4, R3 ;  /* 0x000000040e0e7c24 */ /* 0x002fc6000f8e0203 */
[----:B---3--:R-:W-:-:S04]  /*00b0*/  ISETP.GE.AND P0, PT, R15, R0, PT ;  /* 0x000000000f00720c */ /* 0x008fc80003f06270 */
[----:B--2---:R-:W-:-:S13]  /*00c0*/  ISETP.GE.OR P0, PT, R14, UR6, P0 ;  /* 0x000000060e007c0c */ /* 0x004fda0008706670 */
[----:B------:R-:W-:Y:S05]  /*00d0*/  @P0 EXIT ;  /* 0x000000000000094d */ /* 0x000fea0003800000 */
[----:B------:R-:W0:Y:S01]  /*00e0*/  LDCU UR5, c[0x0][0x39c] ;  /* 0x00007380ff0577ac */ /* 0x000e220008000800 */
[----:B------:R-:W-:Y:S01]  /*00f0*/  IMAD.MOV.U32 R18, RZ, RZ, RZ ;  /* 0x000000ffff127224 */ /* 0x000fe200078e00ff */
[----:B------:R-:W1:Y:S01]  /*0100*/  LDCU.64 UR8, c[0x0][0x358] ;  /* 0x00006b00ff0877ac */ /* 0x000e620008000a00 */
[----:B0-----:R-:W-:-:S09]  /*0110*/  UISETP.GE.AND UP0, UPT, UR5, 0x1, UPT ;  /* 0x000000010500788c */ /* 0x001fd2000bf06270 */
[----:B-1----:R-:W-:Y:S05]  /*0120*/  BRA.U !UP0, `(.L_x_0) ;  /* 0x0000000d08a07547 */ /* 0x002fea000b800000 */
[----:B------:R-:W-:Y:S02]  /*0130*/  UISETP.GE.U32.AND UP1, UPT, UR5, 0x4, UPT ;  /* 0x000000040500788c */ /* 0x000fe4000bf26070 */
[----:B------:R-:W-:Y:S01]  /*0140*/  IMAD R16, R14, UR5, RZ ;  /* 0x000000050e107c24 */ /* 0x000fe2000f8e02ff */
[----:B------:R-:W-:Y:S01]  /*0150*/  ULOP3.LUT UR6, UR5, 0x3, URZ, 0xc0, !UPT ;  /* 0x0000000305067892 */ /* 0x000fe2000f8ec0ff */
[----:B------:R-:W-:Y:S01]  /*0160*/  IMAD.MOV.U32 R18, RZ, RZ, RZ ;  /* 0x000000ffff127224 */ /* 0x000fe200078e00ff */
[----:B------:R-:W-:Y:S02]  /*0170*/  UMOV UR4, URZ ;  /* 0x000000ff00047c82 */ /* 0x000fe40008000000 */
[----:B------:R-:W-:Y:S02]  /*0180*/  UISETP.NE.AND UP0, UPT, UR6, URZ, UPT ;  /* 0x000000ff0600728c */ /* 0x000fe4000bf05270 */
[----:B------:R-:W-:Y:S09]  /*0190*/  BRA.U !UP1, `(.L_x_1) ;  /* 0x0000000509e47547 */ /* 0x000ff2000b800000 */
[----:B------:R-:W0:Y:S01]  /*01a0*/  LDC.64 R4, c[0x0][0x380] ;  /* 0x0000e000ff047b82 */ /* 0x000e220000000a00 */
[----:B------:R-:W-:Y:S01]  /*01b0*/  HFMA2 R18, -RZ, RZ, 0, 0 ;  /* 0x00000000ff127431 */ /* 0x000fe200000001ff */
[----:B------:R-:W-:Y:S01]  /*01c0*/  ULOP3.LUT UR4, UR5, 0x7ffffffc, URZ, 0xc0, !UPT ;  /* 0x7ffffffc05047892 */ /* 0x000fe2000f8ec0ff */
[----:B------:R-:W-:Y:S01]  /*01d0*/  IMAD.MOV.U32 R17, RZ, RZ, R15 ;  /* 0x000000ffff117224 */ /* 0x000fe200078e000f */
[----:B------:R-:W1:Y:S04]  /*01e0*/  LDCU.64 UR10, c[0x3][0x8] ;  /* 0x00c00100ff0a77ac */ /* 0x000e680008000a00 */
[----:B------:R-:W2:Y:S01]  /*01f0*/  LDC R19, c[0x3][RZ] ;  /* 0x00c00000ff137b82 */ /* 0x000ea20000000800 */
[----:B------:R-:W-:-:S07]  /*0200*/  UIADD3 UR7, UPT, UPT, -UR4, URZ, URZ ;  /* 0x000000ff04077290 */ /* 0x000fce000fffe1ff */
[----:B------:R-:W3:Y:S01]  /*0210*/  LDC.64 R2, c[0x0][0x388] ;  /* 0x0000e200ff027b82 */ /* 0x000ee20000000a00 */
[----:B0-----:R-:W-:-:S03]  /*0220*/  IMAD.WIDE.U32 R4, R16, 0x4, R4 ;  /* 0x0000000410047825 */ /* 0x001fc600078e0004 */
[----:B------:R-:W-:-:S05]  /*0230*/  IADD3 R4, P0, PT, R4, 0x8, RZ ;  /* 0x0000000804047810 */ /* 0x000fca0007f1e0ff */
[----:B-12---:R-:W-:-:S08]  /*0240*/  IMAD.X R5, RZ, RZ, R5, P0 ;  /* 0x000000ffff057224 */ /* 0x006fd000000e0605 */
.L_x_2:
[----:B---3--:R-:W-:Y:S01]  /*0250*/  IMAD.WIDE R6, R17, 0x4, R2 ;  /* 0x0000000411067825 */ /* 0x008fe200078e0202 */
[----:B------:R-:W2:Y:S04]  /*0260*/  LDG.E R10, desc[UR8][R4.64+-0x8] ;  /* 0xfffff808040a7981 */ /* 0x000ea8000c1e1900 */
[----:B------:R-:W2:Y:S01]  /*0270*/  LDG.E R11, desc[UR8][R6.64] ;  /* 0x00000008060b7981 */ /* 0x000ea2000c1e1900 */
[----:B------:R-:W-:-:S03]  /*0280*/  IMAD.WIDE R26, R0, 0x4, R6 ;  /* 0x00000004001a7825 */ /* 0x000fc600078e0206 */
[----:B------:R-:W3:Y:S04]  /*0290*/  LDG.E R25, desc[UR8][R4.64+-0x4] ;  /* 0xfffffc0804197981 */ /* 0x000ee8000c1e1900 */
[----:B------:R0:W3:Y:S01]  /*02a0*/  LDG.E R24, desc[UR8][R26.64] ;  /* 0x000000081a187981 */ /* 0x0000e2000c1e1900 */
[----:B------:R-:W-:-:S03]  /*02b0*/  IMAD.WIDE R12, R0, 0x4, R26 ;  /* 0x00000004000c7825 */ /* 0x000fc600078e021a */
[----:B------:R-:W4:Y:S04]  /*02c0*/  LDG.E R8, desc[UR8][R4.64] ;  /* 0x0000000804087981 */ /* 0x000f28000c1e1900 */
[----:B------:R1:W4:Y:S01]  /*02d0*/  LDG.E R9, desc[UR8][R12.64] ;  /* 0x000000080c097981 */ /* 0x000322000c1e1900 */
[----:B------:R-:W-:-:S03]  /*02e0*/  IMAD.WIDE R22, R0, 0x4, R12 ;  /* 0x0000000400167825 */ /* 0x000fc600078e020c */
[----:B------:R-:W5:Y:S04]  /*02f0*/  LDG.E R21, desc[UR8][R4.64+0x4] ;  /* 0x0000040804157981 */ /* 0x000f68000c1e1900 */
[----:B------:R3:W5:Y:S01]  /*0300*/  LDG.E R20, desc[UR8][R22.64] ;  /* 0x0000000816147981 */ /* 0x000762000c1e1900 */
[----:B------:R-:W-:-:S04]  /*0310*/  UIADD3 UR7, UPT, UPT, UR7, 0x4, URZ ;  /* 0x0000000407077890 */ /* 0x000fc8000fffe0ff */
[----:B------:R-:W-:Y:S01]  /*0320*/  UISETP.NE.AND UP1, UPT, UR7, URZ, UPT ;  /* 0x000000ff0700728c */ /* 0x000fe2000bf25270 */
[----:B------:R-:W-:Y:S02]  /*0330*/  IMAD R17, R0, 0x4, R17 ;  /* 0x0000000400117824 */ /* 0x000fe400078e0211 */
[----:B--2---:R-:W-:-:S05]  /*0340*/  IMAD.WIDE.U32 R10, R11, R10, RZ ;  /* 0x0000000a0b0a7225 */ /* 0x004fca00078e00ff */
[--C-:B------:R-:W-:Y:S02]  /*0350*/  SHF.R.U32.HI R7, RZ, 0x1d, R11.reuse ;  /* 0x0000001dff077819 */ /* 0x100fe4000001160b */
[----:B------:R-:W-:-:S03]  /*0360*/  SHF.R.U64 R6, R10, 0x1d, R11 ;  /* 0x0000001d0a067819 */ /* 0x000fc6000000120b */
[----:B------:R-:W-:-:S04]  /*0370*/  IMAD R7, R7, UR10, RZ ;  /* 0x0000000a07077c24 */ /* 0x000fc8000f8e02ff */
[C---:B0-----:R-:W-:Y:S02]  /*0380*/  IMAD R27, R6.reuse, UR11, R7 ;  /* 0x0000000b061b7c24 */ /* 0x041fe4000f8e0207 */
[----:B------:R-:W-:-:S04]  /*0390*/  IMAD.WIDE.U32 R6, R6, UR10, RZ ;  /* 0x0000000a06067c25 */ /* 0x000fc8000f8e00ff */
[----:B------:R-:W-:-:S05]  /*03a0*/  IMAD.IADD R6, R7, 0x1, R27 ;  /* 0x0000000107067824 */ /* 0x000fca00078e021b */
[----:B-1----:R-:W-:Y:S01]  /*03b0*/  SHF.R.U32.HI R12, RZ, 0x2, R6 ;  /* 0x00000002ff0c7819 */ /* 0x002fe20000011606 */
[----:B---3--:R-:W-:-:S03]  /*03c0*/  IMAD.WIDE.U32 R6, R24, R25, RZ ;  /* 0x0000001918067225 */ /* 0x008fc600078e00ff */
[----:B------:R-:W-:Y:S02]  /*03d0*/  IADD3 R22, P0, PT, RZ, -R12, RZ ;  /* 0x8000000cff167210 */ /* 0x000fe40007f1e0ff */
[----:B------:R-:W-:-:S03]  /*03e0*/  SHF.R.U32.HI R13, RZ, 0x1d, R7 ;  /* 0x0000001dff0d7819 */ /* 0x000fc60000011607 */
[----:B------:R-:W-:Y:S01]  /*03f0*/  IMAD.X R24, RZ, RZ, -0x1, P0 ;  /* 0xffffffffff187424 */ /* 0x000fe200000e06ff */
[----:B------:R-:W-:Y:S01]  /*0400*/  SHF.R.U64 R12, R6, 0x1d, R7 ;  /* 0x0000001d060c7819 */ /* 0x000fe20000001207 */
[----:B------:R-:W-:Y:S02]  /*0410*/  IMAD R13, R13, UR10, RZ ;  /* 0x0000000a0d0d7c24 */ /* 0x000fe4000f8e02ff */
[----:B------:R-:W-:-:S04]  /*0420*/  IMAD.WIDE.U32 R10, R22, R19, R10 ;  /* 0x00000013160a7225 */ /* 0x000fc800078e000a */
[-C--:B------:R-:W-:Y:S02]  /*0430*/  IMAD R23, R24, R19.reuse, RZ ;  /* 0x0000001318177224 */ /* 0x080fe400078e02ff */
[----:B------:R-:W-:Y:S01]  /*0440*/  IMAD R25, R12, UR11, R13 ;  /* 0x0000000b0c197c24 */ /* 0x000fe2000f8e020d */
[----:B------:R-:W-:Y:S01]  /*0450*/  ISETP.GE.U32.AND P0, PT, R10, R19, PT ;  /* 0x000000130a00720c */ /* 0x000fe20003f06070 */
[----:B------:R-:W-:Y:S01]  /*0460*/  IMAD.WIDE.U32 R12, R12, UR10, RZ ;  /* 0x0000000a0c0c7c25 */ /* 0x000fe2000f8e00ff */
[----:B------:R-:W-:-:S03]  /*0470*/  IADD3 R11, PT, PT, R11, R23, RZ ;  /* 0x000000170b0b7210 */ /* 0x000fc60007ffe0ff */
[----:B----4-:R-:W-:Y:S01]  /*0480*/  IMAD.WIDE.U32 R8, R9, R8, RZ ;  /* 0x0000000809087225 */ /* 0x010fe200078e00ff */
[----:B------:R-:W-:-:S03]  /*0490*/  ISETP.GE.U32.AND.EX P0, PT, R11, RZ, PT, P0 ;  /* 0x000000ff0b00720c */ /* 0x000fc60003f06100 */
[----:B------:R-:W-:Y:S01]  /*04a0*/  IMAD.IADD R13, R13, 0x1, R25 ;  /* 0x000000010d0d7824 */ /* 0x000fe200078e0219 */
[----:B------:R-:W-:Y:S02]  /*04b0*/  SHF.R.U32.HI R12, RZ, 0x1d, R9 ;  /* 0x0000001dff0c7819 */ /* 0x000fe40000011609 */
[----:B------:R-:W-:Y:S02]  /*04c0*/  SEL R23, R19, RZ, P0 ;  /* 0x000000ff13177207 */ /* 0x000fe40000000000 */
[----:B------:R-:W-:Y:S01]  /*04d0*/  SHF.R.U32.HI R13, RZ, 0x2, R13 ;  /* 0x00000002ff0d7819 */ /* 0x000fe2000001160d */
[----:B------:R-:W-:Y:S01]  /*04e0*/  IMAD R22, R12, UR10, RZ ;  /* 0x0000000a0c167c24 */ /* 0x000fe2000f8e02ff */
[----:B------:R-:W-:Y:S02]  /*04f0*/  SHF.R.U64 R11, R8, 0x1d, R9 ;  /* 0x0000001d080b7819 */ /* 0x000fe40000001209 */
[----:B------:R-:W-:Y:S01]  /*0500*/  IADD3 R12, P0, PT, RZ, -R13, RZ ;  /* 0x8000000dff0c7210 */ /* 0x000fe20007f1e0ff */
[----:B------:R-:W-:-:S02]  /*0510*/  IMAD.IADD R13, R10, 0x1, -R23 ;  /* 0x000000010a0d7824 */ /* 0x000fc400078e0a17 */
[C---:B------:R-:W-:Y:S02]  /*0520*/  IMAD R23, R11.reuse, UR11, R22 ;  /* 0x0000000b0b177c24 */ /* 0x040fe4000f8e0216 */
[----:B------:R-:W-:Y:S01]  /*0530*/  IMAD.X R22, RZ, RZ, -0x1, P0 ;  /* 0xffffffffff167424 */ /* 0x000fe200000e06ff */
[----:B------:R-:W-:Y:S01]  /*0540*/  IADD3 R18, P2, PT, R18, R13, RZ ;  /* 0x0000000d12127210 */ /* 0x000fe20007f5e0ff */
[----:B------:R-:W-:-:S04]  /*0550*/  IMAD.WIDE.U32 R10, R11, UR10, RZ ;  /* 0x0000000a0b0a7c25 */ /* 0x000fc8000f8e00ff */
[-C--:B------:R-:W-:Y:S01]  /*0560*/  IMAD.WIDE.U32 R6, R12, R19.reuse, R6 ;  /* 0x000000130c067225 */ /* 0x080fe200078e0006 */
[----:B------:R-:W-:-:S03]  /*0570*/  ISETP.GE.U32.AND P1, PT, R18, R19, PT ;  /* 0x000000131200720c */ /* 0x000fc60003f26070 */
[----:B------:R-:W-:Y:S02]  /*0580*/  IMAD R13, R22, R19, RZ ;  /* 0x00000013160d7224 */ /* 0x000fe400078e02ff */
[----:B------:R-:W-:Y:S01]  /*0590*/  IMAD.X R10, RZ, RZ, RZ, P2 ;  /* 0x000000ffff0a7224 */ /* 0x000fe200010e06ff */
[----:B------:R-:W-:Y:S01]  /*05a0*/  IADD3 R11, PT, PT, R11, R23, RZ ;  /* 0x000000170b0b7210 */ /* 0x000fe20007ffe0ff */
[----:B------:R-:W-:Y:S01]  /*05b0*/  IMAD.IADD R7, R7, 0x1, R13 ;  /* 0x0000000107077824 */ /* 0x000fe200078e020d */
[----:B------:R-:W-:Y:S01]  /*05c0*/  ISETP.GE.U32.AND P0, PT, R6, R19, PT ;  /* 0x000000130600720c */ /* 0x000fe20003f06070 */
[----:B-----5:R-:W-:Y:S01]  /*05d0*/  IMAD.WIDE.U32 R20, R20, R21, RZ ;  /* 0x0000001514147225 */ /* 0x020fe200078e00ff */
[----:B------:R-:W-:Y:S02]  /*05e0*/  ISETP.GE.U32.AND.EX P1, PT, R10, RZ, PT, P1 ;  /* 0x000000ff0a00720c */ /* 0x000fe40003f26110 */
[----:B------:R-:W-:Y:S02]  /*05f0*/  SHF.R.U32.HI R11, RZ, 0x2, R11 ;  /* 0x00000002ff0b7819 */ /* 0x000fe4000001160b */
[----:B------:R-:W-:-:S02]  /*0600*/  ISETP.GE.U32.AND.EX P0, PT, R7, RZ, PT, P0 ;  /* 0x000000ff0700720c */ /* 0x000fc40003f06100 */
[--C-:B------:R-:W-:Y:S02]  /*0610*/  SHF.R.U32.HI R10, RZ, 0x1d, R21.reuse ;  /* 0x0000001dff0a7819 */ /* 0x100fe40000011615 */
[C---:B------:R-:W-:Y:S02]  /*0620*/  SEL R13, R19.reuse, RZ, P1 ;  /* 0x000000ff130d7207 */ /* 0x040fe40000800000 */
[----:B------:R-:W-:Y:S02]  /*0630*/  IADD3 R12, P1, PT, RZ, -R11, RZ ;  /* 0x8000000bff0c7210 */ /* 0x000fe40007f3e0ff */
[----:B------:R-:W-:Y:S01]  /*0640*/  SEL R11, R19, RZ, P0 ;  /* 0x000000ff130b7207 */ /* 0x000fe20000000000 */
[----:B------:R-:W-:Y:S01]  /*0650*/  IMAD R22, R10, UR10, RZ ;  /* 0x0000000a0a167c24 */ /* 0x000fe2000f8e02ff */
[----:B------:R-:W-:Y:S01]  /*0660*/  SHF.R.U64 R7, R20, 0x1d, R21 ;  /* 0x0000001d14077819 */ /* 0x000fe20000001215 */
[----:B------:R-:W-:Y:S01]  /*0670*/  IMAD.IADD R13, R18, 0x1, -R13 ;  /* 0x00000001120d7824 */ /* 0x000fe200078e0a0d */
[----:B------:R-:W-:Y:S01]  /*0680*/  IADD3.X R18, PT, PT, RZ, -0x1, RZ, P1, !PT ;  /* 0xffffffffff127810 */ /* 0x000fe20000ffe4ff */
[----:B------:R-:W-:-:S02]  /*0690*/  IMAD.IADD R10, R6, 0x1, -R11 ;  /* 0x00000001060a7824 */ /* 0x000fc400078e0a0b */
[C---:B------:R-:W-:Y:S02]  /*06a0*/  IMAD R23, R7.reuse, UR11, R22 ;  /* 0x0000000b07177c24 */ /* 0x040fe4000f8e0216 */
[----:B------:R-:W-:Y:S01]  /*06b0*/  IMAD.WIDE.U32 R6, R7, UR10, RZ ;  /* 0x0000000a07067c25 */ /* 0x000fe2000f8e00ff */
[----:B------:R-:W-:-:S03]  /*06c0*/  IADD3 R10, P2, PT, R10, R13, RZ ;  /* 0x0000000d0a0a7210 */ /* 0x000fc60007f5e0ff */
[----:B------:R-:W-:-:S04]  /*06d0*/  IMAD.WIDE.U32 R8, R12, R19, R8 ;  /* 0x000000130c087225 */ /* 0x000fc800078e0008 */
[-C--:B------:R-:W-:Y:S02]  /*06e0*/  IMAD R11, R18, R19.reuse, RZ ;  /* 0x00000013120b7224 */ /* 0x080fe400078e02ff */
[----:B------:R-:W-:Y:S01]  /*06f0*/  IMAD.IADD R6, R7, 0x1, R23 ;  /* 0x0000000107067824 */ /* 0x000fe200078e0217 */
[-C--:B------:R-:W-:Y:S01]  /*0700*/  ISETP.GE.U32.AND P1, PT, R8, R19.reuse, PT ;  /* 0x000000130800720c */ /* 0x080fe20003f26070 */
[----:B------:R-:W-:Y:S01]  /*0710*/  IMAD.IADD R7, R9, 0x1, R11 ;  /* 0x0000000109077824 */ /* 0x000fe200078e020b */
[----:B------:R-:W-:Y:S02]  /*0720*/  ISETP.GE.U32.AND P0, PT, R10, R19, PT ;  /* 0x000000130a00720c */ /* 0x000fe40003f06070 */
[----:B------:R-:W-:Y:S02]  /*0730*/  IADD3.X R9, PT, PT, RZ, RZ, RZ, P2, !PT ;  /* 0x000000ffff097210 */ /* 0x000fe400017fe4ff */
[----:B------:R-:W-:Y:S02]  /*0740*/  SHF.R.U32.HI R6, RZ, 0x2, R6 ;  /* 0x00000002ff067819 */ /* 0x000fe40000011606 */
[----:B------:R-:W-:-:S02]  /*0750*/  ISETP.GE.U32.AND.EX P1, PT, R7, RZ, PT, P1 ;  /* 0x000000ff0700720c */ /* 0x000fc40003f26110 */
[----:B------:R-:W-:Y:S02]  /*0760*/  ISETP.GE.U32.AND.EX P0, PT, R9, RZ, PT, P0 ;  /* 0x000000ff0900720c */ /* 0x000fe40003f06100 */
[----:B------:R-:W-:Y:S02]  /*0770*/  IADD3 R7, P2, PT, RZ, -R6, RZ ;  /* 0x80000006ff077210 */ /* 0x000fe40007f5e0ff */
[C---:B------:R-:W-:Y:S02]  /*0780*/  SEL R9, R19.reuse, RZ, P1 ;  /* 0x000000ff13097207 */ /* 0x040fe40000800000 */
[----:B------:R-:W-:Y:S01]  /*0790*/  SEL R6, R19, RZ, P0 ;  /* 0x000000ff13067207 */ /* 0x000fe20000000000 */
[----:B------:R-:W-:Y:S02]  /*07a0*/  IMAD.X R12, RZ, RZ, -0x1, P2 ;  /* 0xffffffffff0c7424 */ /* 0x000fe400010e06ff */
[----:B------:R-:W-:Y:S02]  /*07b0*/  IMAD.IADD R9, R8, 0x1, -R9 ;  /* 0x0000000108097824 */ /* 0x000fe400078e0a09 */
[----:B------:R-:W-:-:S02]  /*07c0*/  IMAD.IADD R6, R10, 0x1, -R6 ;  /* 0x000000010a067824 */ /* 0x000fc400078e0a06 */
[----:B------:R-:W-:-:S03]  /*07d0*/  IMAD.WIDE.U32 R20, R7, R19, R20 ;  /* 0x0000001307147225 */ /* 0x000fc600078e0014 */
[----:B------:R-:W-:Y:S01]  /*07e0*/  IADD3 R9, P2, PT, R9, R6, RZ ;  /* 0x0000000609097210 */ /* 0x000fe20007f5e0ff */
[-C--:B------:R-:W-:Y:S01]  /*07f0*/  IMAD R7, R12, R19.reuse, RZ ;  /* 0x000000130c077224 */ /* 0x080fe200078e02ff */
[-C--:B------:R-:W-:Y:S02]  /*0800*/  ISETP.GE.U32.AND P1, PT, R20, R19.reuse, PT ;  /* 0x000000131400720c */ /* 0x080fe40003f26070 */
[----:B------:R-:W-:Y:S02]  /*0810*/  ISETP.GE.U32.AND P0, PT, R9, R19, PT ;  /* 0x000000130900720c */ /* 0x000fe40003f06070 */
[----:B------:R-:W-:Y:S01]  /*0820*/  IADD3 R6, PT, PT, R21, R7, RZ ;  /* 0x0000000715067210 */ /* 0x000fe20007ffe0ff */
[----:B------:R-:W-:-:S03]  /*0830*/  IMAD.X R7, RZ, RZ, RZ, P2 ;  /* 0x000000ffff077224 */ /* 0x000fc600010e06ff */
[----:B------:R-:W-:Y:S02]  /*0840*/  ISETP.GE.U32.AND.EX P1, PT, R6, RZ, PT, P1 ;  /* 0x000000ff0600720c */ /* 0x000fe40003f26110 */
[----:B------:R-:W-:Y:S02]  /*0850*/  ISETP.GE.U32.AND.EX P0, PT, R7, RZ, PT, P0 ;  /* 0x000000ff0700720c */ /* 0x000fe40003f06100 */
[C---:B------:R-:W-:Y:S02]  /*0860*/  SEL R7, R19.reuse, RZ, P1 ;  /* 0x000000ff13077207 */ /* 0x040fe40000800000 */
[----:B------:R-:W-:-:S03]  /*0870*/  SEL R8, R19, RZ, P0 ;  /* 0x000000ff13087207 */ /* 0x000fc60000000000 */
[----:B------:R-:W-:Y:S01]  /*0880*/  IMAD.IADD R6, R20, 0x1, -R7 ;  /* 0x0000000114067824 */ /* 0x000fe200078e0a07 */
[----:B------:R-:W-:-:S04]  /*0890*/  IADD3 R7, PT, PT, -R8, R9, RZ ;  /* 0x0000000908077210 */ /* 0x000fc80007ffe1ff */
[----:B------:R-:W-:-:S04]  /*08a0*/  IADD3 R6, P1, PT, R6, R7, RZ ;  /* 0x0000000706067210 */ /* 0x000fc80007f3e0ff */
[----:B------:R-:W-:Y:S01]  /*08b0*/  ISETP.GE.U32.AND P0, PT, R6, R19, PT ;  /* 0x000000130600720c */ /* 0x000fe20003f06070 */
[----:B------:R-:W-:Y:S01]  /*08c0*/  IMAD.X R7, RZ, RZ, RZ, P1 ;  /* 0x000000ffff077224 */ /* 0x000fe200008e06ff */
[----:B------:R-:W-:-:S04]  /*08d0*/  IADD3 R4, P1, PT, R4, 0x10, RZ ;  /* 0x0000001004047810 */ /* 0x000fc80007f3e0ff */
[----:B------:R-:W-:-:S04]  /*08e0*/  ISETP.GE.U32.AND.EX P0, PT, R7, RZ, PT, P0 ;  /* 0x000000ff0700720c */ /* 0x000fc80003f06100 */
[----:B------:R-:W-:Y:S01]  /*08f0*/  SEL R18, R19, RZ, P0 ;  /* 0x000000ff13127207 */ /* 0x000fe20000000000 */
[----:B------:R-:W-:-:S03]  /*0900*/  IMAD.X R5, RZ, RZ, R5, P1 ;  /* 0x000000ffff057224 */ /* 0x000fc600008e0605 */
[----:B------:R-:W-:Y:S01]  /*0910*/  IADD3 R18, PT, PT, -R18, R6, RZ ;  /* 0x0000000612127210 */ /* 0x000fe20007ffe1ff */
[----:B------:R-:W-:Y:S06]  /*0920*/  BRA.U UP1, `(.L_x_2) ;  /* 0xfffffff901487547 */ /* 0x000fec000b83ffff */
.L_x_1:
[----:B------:R-:W-:Y:S05]  /*0930*/  BRA.U !UP0, `(.L_x_0) ;  /* 0x00000005089c7547 */ /* 0x000fea000b800000 */
[----:B------:R-:W-:Y:S02]  /*0940*/  UISETP.NE.AND UP0, UPT, UR6, 0x1, UPT ;  /* 0x000000010600788c */ /* 0x000fe4000bf05270 */
[----:B------:R-:W-:-:S04]  /*0950*/  ULOP3.LUT UR5, UR5, 0x1, URZ, 0xc0, !UPT ;  /* 0x0000000105057892 */ /* 0x000fc8000f8ec0ff */
[----:B------:R-:W-:-:S03]  /*0960*/  UISETP.NE.U32.AND UP1, UPT, UR5, 0x1, UPT ;  /* 0x000000010500788c */ /* 0x000fc6000bf25070 */
[----:B------:R-:W-:Y:S08]  /*0970*/  BRA.U !UP0, `(.L_x_3) ;  /* 0x0000000508047547 */ /* 0x000ff0000b800000 */
[----:B------:R-:W0:Y:S01]  /*0980*/  LDC.64 R2, c[0x0][0x380] ;  /* 0x0000e000ff027b82 */ /* 0x000e220000000a00 */
[----:B------:R-:W-:Y:S01]  /*0990*/  VIADD R7, R16, UR4 ;  /* 0x0000000410077c36 */ /* 0x000fe20008000000 */
[----:B------:R-:W1:Y:S01]  /*09a0*/  LDCU.64 UR6, c[0x0][0x380] ;  /* 0x00007000ff0677ac */ /* 0x000e620008000a00 */
[----:B------:R-:W-:-:S05]  /*09b0*/  IMAD R9, R0, UR4, R15 ;  /* 0x0000000400097c24 */ /* 0x000fca000f8e020f */
[----:B------:R-:W2:Y:S01]  /*09c0*/  LDC.64 R4, c[0x0][0x388] ;  /* 0x0000e200ff047b82 */ /* 0x000ea20000000a00 */
[----:B------:R-:W-:Y:S01]  /*09d0*/  IADD3 R6, P0, PT, R16, UR4, RZ ;  /* 0x0000000410067c10 */ /* 0x000fe2000ff1e0ff */
[----:B0-----:R-:W-:-:S06]  /*09e0*/  IMAD.WIDE.U32 R2, R7, 0x4, R2 ;  /* 0x0000000407027825 */ /* 0x001fcc00078e0002 */
[----:B------:R-:W3:Y:S01]  /*09f0*/  LDG.E R2, desc[UR8][R2.64] ;  /* 0x0000000802027981 */ /* 0x000ee2000c1e1900 */
[----:B--2---:R-:W-:-:S05]  /*0a00*/  IMAD.WIDE R4, R9, 0x4, R4 ;  /* 0x0000000409047825 */ /* 0x004fca00078e0204 */
[----:B------:R0:W3:Y:S01]  /*0a10*/  LDG.E R7, desc[UR8][R4.64] ;  /* 0x0000000804077981 */ /* 0x0000e2000c1e1900 */
[----:B------:R-:W-:Y:S02]  /*0a20*/  IADD3.X R9, PT, PT, RZ, RZ, RZ, P0, !PT ;  /* 0x000000ffff097210 */ /* 0x000fe400007fe4ff */
[----:B-1----:R-:W-:-:S04]  /*0a30*/  LEA R12, P0, R6, UR6, 0x2 ;  /* 0x00000006060c7c11 */ /* 0x002fc8000f8010ff */
[----:B------:R-:W-:Y:S01]  /*0a40*/  LEA.HI.X R13, R6, UR7, R9, 0x2, P0 ;  /* 0x00000007060d7c11 */ /* 0x000fe200080f1409 */
[----:B------:R-:W-:Y:S01]  /*0a50*/  IMAD.WIDE R8, R0, 0x4, R4 ;  /* 0x0000000400087825 */ /* 0x000fe200078e0204 */
[----:B------:R-:W1:Y:S01]  /*0a60*/  LDCU.64 UR6, c[0x3][0x8] ;  /* 0x00c00100ff0677ac */ /* 0x000e620008000a00 */
[----:B0-----:R-:W0:Y:S02]  /*0a70*/  LDC R5, c[0x3][RZ] ;  /* 0x00c00000ff057b82 */ /* 0x001e240000000800 */
[----:B------:R-:W2:Y:S04]  /*0a80*/  LDG.E R12, desc[UR8][R12.64+0x4] ;  /* 0x000004080c0c7981 */ /* 0x000ea8000c1e1900 */
[----:B------:R-:W2:Y:S01]  /*0a90*/  LDG.E R9, desc[UR8][R8.64] ;  /* 0x0000000808097981 */ /* 0x000ea2000c1e1900 */
[----:B------:R-:W-:Y:S01]  /*0aa0*/  UIADD3 UR4, UPT, UPT, UR4, 0x2, URZ ;  /* 0x0000000204047890 */ /* 0x000fe2000fffe0ff */
[----:B---3--:R-:W-:-:S05]  /*0ab0*/  IMAD.WIDE.U32 R6, R7, R2, RZ ;  /* 0x0000000207067225 */ /* 0x008fca00078e00ff */
[--C-:B------:R-:W-:Y:S02]  /*0ac0*/  SHF.R.U32.HI R2, RZ, 0x1d, R7.reuse ;  /* 0x0000001dff027819 */ /* 0x100fe40000011607 */
[----:B------:R-:W-:-:S03]  /*0ad0*/  SHF.R.U64 R10, R6, 0x1d, R7 ;  /* 0x0000001d060a7819 */ /* 0x000fc60000001207 */
[----:B-1----:R-:W-:-:S04]  /*0ae0*/  IMAD R3, R2, UR6, RZ ;  /* 0x0000000602037c24 */ /* 0x002fc8000f8e02ff */
[C---:B------:R-:W-:Y:S02]  /*0af0*/  IMAD R17, R10.reuse, UR7, R3 ;  /* 0x000000070a117c24 */ /* 0x040fe4000f8e0203 */
[----:B------:R-:W-:-:S04]  /*0b00*/  IMAD.WIDE.U32 R10, R10, UR6, RZ ;  /* 0x000000060a0a7c25 */ /* 0x000fc8000f8e00ff */
[----:B------:R-:W-:Y:S02]  /*0b10*/  IMAD.IADD R10, R11, 0x1, R17 ;  /* 0x000000010b0a7824 */ /* 0x000fe400078e0211 */
[----:B--2---:R-:W-:-:S03]  /*0b20*/  IMAD.WIDE.U32 R2, R9, R12, RZ ;  /* 0x0000000c09027225 */ /* 0x004fc600078e00ff */
[----:B------:R-:W-:Y:S02]  /*0b30*/  SHF.R.U32.HI R9, RZ, 0x2, R10 ;  /* 0x00000002ff097819 */ /* 0x000fe4000001160a */
[--C-:B------:R-:W-:Y:S02]  /*0b40*/  SHF.R.U32.HI R4, RZ, 0x1d, R3.reuse ;  /* 0x0000001dff047819 */ /* 0x100fe40000011603 */
[----:B------:R-:W-:Y:S02]  /*0b50*/  IADD3 R10, P0, PT, RZ, -R9, RZ ;  /* 0x80000009ff0a7210 */ /* 0x000fe40007f1e0ff */
[----:B------:R-:W-:Y:S01]  /*0b60*/  SHF.R.U64 R8, R2, 0x1d, R3 ;  /* 0x0000001d02087819 */ /* 0x000fe20000001203 */
[----:B------:R-:W-:Y:S02]  /*0b70*/  IMAD R9, R4, UR6, RZ ;  /* 0x0000000604097c24 */ /* 0x000fe4000f8e02ff */
[----:B------:R-:W-:Y:S02]  /*0b80*/  IMAD.X R4, RZ, RZ, -0x1, P0 ;  /* 0xffffffffff047424 */ /* 0x000fe400000e06ff */
[----:B------:R-:W-:-:S02]  /*0b90*/  IMAD R13, R8, UR7, R9 ;  /* 0x00000007080d7c24 */ /* 0x000fc4000f8e0209 */
[----:B------:R-:W-:-:S04]  /*0ba0*/  IMAD.WIDE.U32 R8, R8, UR6, RZ ;  /* 0x0000000608087c25 */ /* 0x000fc8000f8e00ff */
[----:B0-----:R-:W-:-:S04]  /*0bb0*/  IMAD.WIDE.U32 R6, R10, R5, R6 ;  /* 0x000000050a067225 */ /* 0x001fc800078e0006 */
[----:B------:R-:W-:Y:S01]  /*0bc0*/  IMAD R11, R4, R5, RZ ;  /* 0x00000005040b7224 */ /* 0x000fe200078e02ff */
[----:B------:R-:W-:Y:S02]  /*0bd0*/  IADD3 R4, PT, PT, R9, R13, RZ ;  /* 0x0000000d09047210 */ /* 0x000fe40007ffe0ff */
[----:B------:R-:W-:Y:S01]  /*0be0*/  ISETP.GE.U32.AND P0, PT, R6, R5, PT ;  /* 0x000000050600720c */ /* 0x000fe20003f06070 */
[----:B------:R-:W-:Y:S01]  /*0bf0*/  IMAD.IADD R7, R7, 0x1, R11 ;  /* 0x0000000107077824 */ /* 0x000fe200078e020b */
[----:B------:R-:W-:-:S04]  /*0c00*/  SHF.R.U32.HI R4, RZ, 0x2, R4 ;  /* 0x00000002ff047819 */ /* 0x000fc80000011604 */
[----:B------:R-:W-:Y:S02]  /*0c10*/  ISETP.GE.U32.AND.EX P0, PT, R7, RZ, PT, P0 ;  /* 0x000000ff0700720c */ /* 0x000fe40003f06100 */
[----:B------:R-:W-:Y:S02]  /*0c20*/  IADD3 R4, P1, PT, RZ, -R4, RZ ;  /* 0x80000004ff047210 */ /* 0x000fe40007f3e0ff */
[----:B------:R-:W-:-:S03]  /*0c30*/  SEL R7, R5, RZ, P0 ;  /* 0x000000ff05077207 */ /* 0x000fc60000000000 */
[----:B------:R-:W-:Y:S01]  /*0c40*/  IMAD.X R8, RZ, RZ, -0x1, P1 ;  /* 0xffffffffff087424 */ /* 0x000fe200008e06ff */
[----:B------:R-:W-:Y:S01]  /*0c50*/  IADD3 R7, PT, PT, -R7, R6, RZ ;  /* 0x0000000607077210 */ /* 0x000fe20007ffe1ff */
[----:B------:R-:W-:-:S03]  /*0c60*/  IMAD.WIDE.U32 R2, R4, R5, R2 ;  /* 0x0000000504027225 */ /* 0x000fc600078e0002 */
[----:B------:R-:W-:Y:S01]  /*0c70*/  IADD3 R6, P2, PT, R7, R18, RZ ;  /* 0x0000001207067210 */ /* 0x000fe20007f5e0ff */
[-C--:B------:R-:W-:Y:S01]  /*0c80*/  IMAD R9, R8, R5.reuse, RZ ;  /* 0x0000000508097224 */ /* 0x080fe200078e02ff */
[-C--:B------:R-:W-:Y:S02]  /*0c90*/  ISETP.GE.U32.AND P1, PT, R2, R5.reuse, PT ;  /* 0x000000050200720c */ /* 0x080fe40003f26070 */
[----:B------:R-:W-:Y:S01]  /*0ca0*/  ISETP.GE.U32.AND P0, PT, R6, R5, PT ;  /* 0x000000050600720c */ /* 0x000fe20003f06070 */
[----:B------:R-:W-:Y:S02]  /*0cb0*/  IMAD.IADD R3, R3, 0x1, R9 ;  /* 0x0000000103037824 */ /* 0x000fe400078e0209 */
[----:B------:R-:W-:-:S03]  /*0cc0*/  IMAD.X R4, RZ, RZ, RZ, P2 ;  /* 0x000000ffff047224 */ /* 0x000fc600010e06ff */
[----:B------:R-:W-:Y:S02]  /*0cd0*/  ISETP.GE.U32.AND.EX P1, PT, R3, RZ, PT, P1 ;  /* 0x000000ff0300720c */ /* 0x000fe40003f26110 */
[----:B------:R-:W-:Y:S02]  /*0ce0*/  ISETP.GE.U32.AND.EX P0, PT, R4, RZ, PT, P0 ;  /* 0x000000ff0400720c */ /* 0x000fe40003f06100 */
[C---:B------:R-:W-:Y:S02]  /*0cf0*/  SEL R3, R5.reuse, RZ, P1 ;  /* 0x000000ff05037207 */ /* 0x040fe40000800000 */
[----:B------:R-:W-:Y:S02]  /*0d00*/  SEL R4, R5, RZ, P0 ;  /* 0x000000ff05047207 */ /* 0x000fe40000000000 */
[----:B------:R-:W-:-:S03]  /*0d10*/  IADD3 R18, PT, PT, -R3, R2, RZ ;  /* 0x0000000203127210 */ /* 0x000fc60007ffe1ff */
[----:B------:R-:W-:-:S05]  /*0d20*/  IMAD.IADD R3, R6, 0x1, -R4 ;  /* 0x0000000106037824 */ /* 0x000fca00078e0a04 */
[----:B------:R-:W-:-:S04]  /*0d30*/  IADD3 R18, P1, PT, R18, R3, RZ ;  /* 0x0000000312127210 */ /* 0x000fc80007f3e0ff */
[----:B------:R-:W-:Y:S01]  /*0d40*/  ISETP.GE.U32.AND P0, PT, R18, R5, PT ;  /* 0x000000051200720c */ /* 0x000fe20003f06070 */
[----:B------:R-:W-:-:S05]  /*0d50*/  IMAD.X R2, RZ, RZ, RZ, P1 ;  /* 0x000000ffff027224 */ /* 0x000fca00008e06ff */
[----:B------:R-:W-:-:S04]  /*0d60*/  ISETP.GE.U32.AND.EX P0, PT, R2, RZ, PT, P0 ;  /* 0x000000ff0200720c */ /* 0x000fc80003f06100 */
[----:B------:R-:W-:-:S04]  /*0d70*/  SEL R5, R5, RZ, P0 ;  /* 0x000000ff05057207 */ /* 0x000fc80000000000 */
[----:B------:R-:W-:-:S07]  /*0d80*/  IADD3 R18, PT, PT, -R5, R18, RZ ;  /* 0x0000001205127210 */ /* 0x000fce0007ffe1ff */
.L_x_3:
[----:B------:R-:W-:Y:S05]  /*0d90*/  BRA.U UP1, `(.L_x_0) ;  /* 0x0000000101847547 */ /* 0x000fea000b800000 */
[----:B------:R-:W0:Y:S01]  /*0da0*/  LDC.64 R4, c[0x0][0x380] ;  /* 0x0000e000ff047b82 */ /* 0x000e220000000a00 */
[----:B------:R-:W-:Y:S02]  /*0db0*/  VIADD R3, R16, UR4 ;  /* 0x0000000410037c36 */ /* 0x000fe40008000000 */
[----:B------:R-:W-:Y:S01]  /*0dc0*/  IMAD R9, R0, UR4, R15 ;  /* 0x0000000400097c24 */ /* 0x000fe2000f8e020f */
[----:B------:R-:W1:Y:S04]  /*0dd0*/  LDCU.64 UR4, c[0x3][0x8] ;  /* 0x00c00100ff0477ac */ /* 0x000e680008000a00 */
[----:B------:R-:W2:Y:S08]  /*0de0*/  LDC.64 R6, c[0x0][0x388] ;  /* 0x0000e200ff067b82 */ /* 0x000eb00000000a00 */
[----:B------:R-:W3:Y:S01]  /*0df0*/  LDC R13, c[0x3][RZ] ;  /* 0x00c00000ff0d7b82 */ /* 0x000ee20000000800 */
[----:B0-----:R-:W-:-:S05]  /*0e00*/  IMAD.WIDE.U32 R4, R3, 0x4, R4 ;  /* 0x0000000403047825 */ /* 0x001fca00078e0004 */
[----:B------:R-:W4:Y:S01]  /*0e10*/  LDG.E R2, desc[UR8][R4.64] ;  /* 0x0000000804027981 */ /* 0x000f22000c1e1900 */
[----:B--2---:R-:W-:-:S05]  /*0e20*/  IMAD.WIDE R6, R9, 0x4, R6 ;  /* 0x0000000409067825 */ /* 0x004fca00078e0206 */
[----:B------:R-:W4:Y:S02]  /*0e30*/  LDG.E R3, desc[UR8][R6.64] ;  /* 0x0000000806037981 */ /* 0x000f24000c1e1900 */
[----:B----4-:R-:W-:-:S05]  /*0e40*/  IMAD.WIDE.U32 R2, R3, R2, RZ ;  /* 0x0000000203027225 */ /* 0x010fca00078e00ff */
[--C-:B------:R-:W-:Y:S02]  /*0e50*/  SHF.R.U32.HI R8, RZ, 0x1d, R3.reuse ;  /* 0x0000001dff087819 */ /* 0x100fe40000011603 */
[----:B------:R-:W-:-:S03]  /*0e60*/  SHF.R.U64 R10, R2, 0x1d, R3 ;  /* 0x0000001d020a7819 */ /* 0x000fc60000001203 */
[----:B-1----:R-:W-:Y:S02]  /*0e70*/  IMAD R11, R8, UR4, RZ ;  /* 0x00000004080b7c24 */ /* 0x002fe4000f8e02ff */
[----:B------:R-:W-:-:S04]  /*0e80*/  IMAD.WIDE.U32 R8, R10, UR4, RZ ;  /* 0x000000040a087c25 */ /* 0x000fc8000f8e00ff */
[----:B------:R-:W-:-:S04]  /*0e90*/  IMAD R8, R10, UR5, R11 ;  /* 0x000000050a087c24 */ /* 0x000fc8000f8e020b */
[----:B------:R-:W-:-:S05]  /*0ea0*/  IMAD.IADD R8, R9, 0x1, R8 ;  /* 0x0000000109087824 */ /* 0x000fca00078e0208 */
[----:B------:R-:W-:-:S04]  /*0eb0*/  SHF.R.U32.HI R4, RZ, 0x2, R8 ;  /* 0x00000002ff047819 */ /* 0x000fc80000011608 */
[----:B------:R-:W-:-:S04]  /*0ec0*/  IADD3 R5, P0, PT, RZ, -R4, RZ ;  /* 0x80000004ff057210 */ /* 0x000fc80007f1e0ff */
[----:B------:R-:W-:Y:S01]  /*0ed0*/  IADD3.X R4, PT, PT, RZ, -0x1, RZ, P0, !PT ;  /* 0xffffffffff047810 */ /* 0x000fe200007fe4ff */
[----:B---3--:R-:W-:-:S04]  /*0ee0*/  IMAD.WIDE.U32 R2, R5, R13, R2 ;  /* 0x0000000d05027225 */ /* 0x008fc800078e0002 */
[-C--:B------:R-:W-:Y:S01]  /*0ef0*/  IMAD R5, R4, R13.reuse, RZ ;  /* 0x0000000d04057224 */ /* 0x080fe200078e02ff */
[----:B------:R-:W-:-:S03]  /*0f00*/  ISETP.GE.U32.AND P0, PT, R2, R13, PT ;  /* 0x0000000d0200720c */ /* 0x000fc60003f06070 */
[----:B------:R-:W-:-:S05]  /*0f10*/  IMAD.IADD R3, R3, 0x1, R5 ;  /* 0x0000000103037824 */ /* 0x000fca00078e0205 */
[----:B------:R-:W-:-:S04]  /*0f20*/  ISETP.GE.U32.AND.EX P0, PT, R3, RZ, PT, P0 ;  /* 0x000000ff0300720c */ /* 0x000fc80003f06100 */
[----:B------:R-:W-:-:S05]  /*0f30*/  SEL R3, R13, RZ, P0 ;  /* 0x000000ff0d037207 */ /* 0x000fca0000000000 */
[----:B------:R-:W-:-:S05]  /*0f40*/  IMAD.IADD R3, R2, 0x1, -R3 ;  /* 0x0000000102037824 */ /* 0x000fca00078e0a03 */
[----:B------:R-:W-:-:S04]  /*0f50*/  IADD3 R3, P1, PT, R3, R18, RZ ;  /* 0x0000001203037210 */ /* 0x000fc80007f3e0ff */
[----:B------:R-:W-:Y:S02]  /*0f60*/  ISETP.GE.U32.AND P0, PT, R3, R13, PT ;  /* 0x0000000d0300720c */ /* 0x000fe40003f06070 */
[----:B------:R-:W-:-:S04]  /*0f70*/  IADD3.X R2, PT, PT, RZ, RZ, RZ, P1, !PT ;  /* 0x000000ffff027210 */ /* 0x000fc80000ffe4ff */
[----:B------:R-:W-:-:S04]  /*0f80*/  ISETP.GE.U32.AND.EX P0, PT, R2, RZ, PT, P0 ;  /* 0x000000ff0200720c */ /* 0x000fc80003f06100 */
[----:B------:R-:W-:-:S05]  /*0f90*/  SEL R18, R13, RZ, P0 ;  /* 0x000000ff0d127207 */ /* 0x000fca0000000000 */
[----:B------:R-:W-:-:S07]  /*0fa0*/  IMAD.IADD R18, R3, 0x1, -R18 ;  /* 0x0000000103127824 */ /* 0x000fce00078e0a12 */
.L_x_0:
[----:B------:R-:W0:Y:S01]  /*0fb0*/  LDC.64 R2, c[0x0][0x390] ;  /* 0x0000e400ff027b82 */ /* 0x000e220000000a00 */
[----:B------:R-:W-:-:S04]  /*0fc0*/  IMAD R15, R14, R0, R15 ;  /* 0x000000000e0f7224 */ /* 0x000fc800078e020f */
[----:B0-----:R-:W-:-:S05]  /*0fd0*/  IMAD.WIDE R2, R15, 0x4, R2 ;  /* 0x000000040f027825 */ /* 0x001fca00078e0202 */
[----:B------:R-:W-:Y:S01]  /*0fe0*/  STG.E desc[UR8][R2.64], R18 ;  /* 0x0000001202007986 */ /* 0x000fe2000c101908 */
[----:B------:R-:W-:Y:S05]  /*0ff0*/  EXIT ;  /* 0x000000000000794d */ /* 0x000fea0003800000 */
.L_x_4:
[----:B------:R-:W-:-:S00]  /*1000*/  BRA `(.L_x_4) ;  /* 0xfffffffc00fc7947 */ /* 0x000fc0000383ffff */
[----:B------:R-:W-:-:S00]  /*1010*/  NOP ;  /* 0x0000000000007918 */ /* 0x000fc00000000000 */
        /* <DEDUP_REMOVED lines=14> */
.L_x_29:


//--------------------- .text._Z27fp_poly_eval_better_barrettPKjiS0_Pji --------------------------
	.section	.text._Z27fp_poly_eval_better_barrettPKjiS0_Pji,"ax",@progbits
	.align	128
        .global         _Z27fp_poly_eval_better_barrettPKjiS0_Pji
        .type           _Z27fp_poly_eval_better_barrettPKjiS0_Pji,@function
        .size           _Z27fp_poly_eval_better_barrettPKjiS0_Pji,(.L_x_30 - _Z27fp_poly_eval_better_barrettPKjiS0_Pji)
        .other          _Z27fp_poly_eval_better_barrettPKjiS0_Pji,@"STO_CUDA_ENTRY STV_DEFAULT"
_Z27fp_poly_eval_better_barrettPKjiS0_Pji:
.text._Z27fp_poly_eval_better_barrettPKjiS0_Pji:
[----:B------:R-:W-:Y:S01]  /*0000*/  LDC R1, c[0x0][0x37c] ;  /* 0x0000df00ff017b82 */ /* 0x000fe20000000800 */
[----:B------:R-:W0:Y:S07]  /*0010*/  S2R R3, SR_TID.X ;  /* 0x0000000000037919 */ /* 0x000e2e0000002100 */
[----:B------:R-:W0:Y:S01]  /*0020*/  S2UR UR4, SR_CTAID.X ;  /* 0x00000000000479c3 */ /* 0x000e220000002500 */
[----:B------:R-:W1:Y:S07]  /*0030*/  LDCU UR5, c[0x0][0x3a0] ;  /* 0x00007400ff0577ac */ /* 0x000e6e0008000800 */
[----:B------:R-:W0:Y:S02]  /*0040*/  LDC R0, c[0x0][0x360] ;  /* 0x0000d800ff007b82 */ /* 0x000e240000000800 */
[----:B0-----:R-:W-:-:S05]  /*0050*/  IMAD R0, R0, UR4, R3 ;  /* 0x0000000400007c24 */ /* 0x001fca000f8e0203 */
[----:B-1----:R-:W-:-:S13]  /*0060*/  ISETP.GE.AND P0, PT, R0, UR5, PT ;  /* 0x0000000500007c0c */ /* 0x002fda000bf06270 */
[----:B------:R-:W-:Y:S05]  /*0070*/  @P0 EXIT ;  /* 0x000000000000094d */ /* 0x000fea0003800000 */
[----:B------:R-:W0:Y:S01]  /*0080*/  LDC R7, c[0x0][0x388] ;  /* 0x0000e200ff077b82 */ /* 0x000e220000000800 */
[----:B------:R-:W1:Y:S07]  /*0090*/  LDCU.64 UR6, c[0x0][0x358] ;  /* 0x00006b00ff0677ac */ /* 0x000e6e0008000a00 */
[----:B------:R-:W2:Y:S01]  /*00a0*/  LDC.64 R2, c[0x0][0x380] ;  /* 0x0000e000ff027b82 */ /* 0x000ea20000000a00 */
[C---:B0-----:R-:W-:Y:S01]  /*00b0*/  ISETP.GE.AND P0, PT, R7.reuse, 0x1, PT ;  /* 0x000000010700780c */ /* 0x041fe20003f06270 */
[----:B--2---:R-:W-:-:S05]  /*00c0*/  IMAD.WIDE R4, R7, 0x4, R2 ;  /* 0x0000000407047825 */ /* 0x004fca00078e0202 */
[----:B-1----:R0:W5:Y:S07]  /*00d0*/  LDG.E R17, desc[UR6][R4.64] ;  /* 0x0000000604117981 */ /* 0x00216e000c1e1900 */
[----:B------:R-:W-:Y:S05]  /*00e0*/  @!P0 BRA `(.L_x_5) ;  /* 0x0000001800ec8947 */ /* 0x000fea0003800000 */
[----:B0-----:R-:W0:Y:S01]  /*00f0*/  LDC.64 R4, c[0x0][0x390] ;  /* 0x0000e400ff047b82 */ /* 0x001e220000000a00 */
[----:B------:R-:W-:-:S07]  /*0100*/  ISETP.GE.U32.AND P0, PT, R7, 0x8, PT ;  /* 0x000000080700780c */ /* 0x000fce0003f06070 */
[----:B------:R-:W1:Y:S01]  /*0110*/  LDC R11, c[0x0][0x388] ;  /* 0x0000e200ff0b7b82 */ /* 0x000e620000000800 */
[----:B------:R-:W-:Y:S01]  /*0120*/  LOP3.LUT R9, R7, 0x7, RZ, 0xc0, !PT ;  /* 0x0000000707097812 */ /* 0x000fe200078ec0ff */
[----:B0-----:R-:W-:-:S05]  /*0130*/  IMAD.WIDE R4, R0, 0x4, R4 ;  /* 0x0000000400047825 */ /* 0x001fca00078e0204 */
[----:B------:R0:W5:Y:S01]  /*0140*/  LDG.E R8, desc[UR6][R4.64] ;  /* 0x0000000604087981 */ /* 0x000162000c1e1900 */
[----:B------:R-:W-:Y:S05]  /*0150*/  @!P0 BRA `(.L_x_6) ;  /* 0x0000000c00888947 */ /* 0x000fea0003800000 */
[----:B------:R-:W2:Y:S01]  /*0160*/  LDC R10, c[0x3][RZ] ;  /* 0x00c00000ff0a7b82 */ /* 0x000ea20000000800 */
[C---:B------:R-:W-:Y:S01]  /*0170*/  LOP3.LUT R6, R7.reuse, 0x7ffffff8, RZ, 0xc0, !PT ;  /* 0x7ffffff807067812 */ /* 0x040fe200078ec0ff */
[----:B-1----:R-:W-:Y:S01]  /*0180*/  VIADD R11, R7, 0xfffffffc ;  /* 0xfffffffc070b7836 */ /* 0x002fe20000000000 */
[----:B------:R-:W1:Y:S03]  /*0190*/  LDCU.64 UR8, c[0x3][0x8] ;  /* 0x00c00100ff0877ac */ /* 0x000e660008000a00 */
[----:B------:R-:W-:-:S07]  /*01a0*/  IMAD.MOV R6, RZ, RZ, -R6 ;  /* 0x000000ffff067224 */ /* 0x000fce00078e0a06 */
.L_x_7:
[----:B0-----:R-:W-:-:S04]  /*01b0*/  VIADD R5, R11, 0x3 ;  /* 0x000000030b057836 */ /* 0x001fc80000000000 */
[----:B------:R-:W-:-:S05]  /*01c0*/  IMAD.WIDE.U32 R4, R5, 0x4, R2 ;  /* 0x0000000405047825 */ /* 0x000fca00078e0002 */
[----:B------:R0:W3:Y:S01]  /*01d0*/  LDG.E R12, desc[UR6][R4.64] ;  /* 0x00000006040c7981 */ /* 0x0000e2000c1e1900 */
[----:B------:R-:W-:-:S04]  /*01e0*/  VIADD R21, R11, 0x2 ;  /* 0x000000020b157836 */ /* 0x000fc80000000000 */
[----:B------:R-:W-:-:S05]  /*01f0*/  IMAD.WIDE.U32 R20, R21, 0x4, R2 ;  /* 0x0000000415147825 */ /* 0x000fca00078e0002 */
[----:B------:R4:W3:Y:S01]  /*0200*/  LDG.E R13, desc[UR6][R20.64] ;  /* 0x00000006140d7981 */ /* 0x0008e2000c1e1900 */
[----:B------:R-:W-:-:S05]  /*0210*/  IADD3 R23, PT, PT, R11, 0x1, RZ ;  /* 0x000000010b177810 */ /* 0x000fca0007ffe0ff */
[----:B------:R-:W-:-:S05]  /*0220*/  IMAD.WIDE.U32 R22, R23, 0x4, R2 ;  /* 0x0000000417167825 */ /* 0x000fca00078e0002 */
[----:B------:R-:W3:Y:S01]  /*0230*/  LDG.E R15, desc[UR6][R22.64] ;  /* 0x00000006160f7981 */ /* 0x000ee2000c1e1900 */
[----:B-----5:R-:W-:Y:S01]  /*0240*/  IMAD.WIDE.U32 R16, R17, R8, RZ ;  /* 0x0000000811107225 */ /* 0x020fe200078e00ff */
[----:B------:R-:W-:-:S03]  /*0250*/  UMOV UR4, URZ ;  /* 0x000000ff00047c82 */ /* 0x000fc60008000000 */
[----:B------:R-:W-:Y:S02]  /*0260*/  VIADD R17, R17, UR4 ;  /* 0x0000000411117c36 */ /* 0x000fe40008000000 */
[----:B------:R-:W-:-:S03]  /*0270*/  IMAD.WIDE.U32 R18, R11, 0x4, R2 ;  /* 0x000000040b127825 */ /* 0x000fc600078e0002 */
[--C-:B0-----:R-:W-:Y:S02]  /*0280*/  SHF.R.U32.HI R5, RZ, 0x1d, R17.reuse ;  /* 0x0000001dff057819 */ /* 0x101fe40000011611 */
[----:B------:R-:W-:Y:S01]  /*0290*/  SHF.R.U64 R4, R16, 0x1d, R17 ;  /* 0x0000001d10047819 */ /* 0x000fe20000001211 */
[----:B------:R0:W3:Y:S02]  /*02a0*/  LDG.E R14, desc[UR6][R18.64] ;  /* 0x00000006120e7981 */ /* 0x0000e4000c1e1900 */
[----:B-1----:R-:W-:-:S04]  /*02b0*/  IMAD R5, R5, UR8, RZ ;  /* 0x0000000805057c24 */ /* 0x002fc8000f8e02ff */
[C---:B----4-:R-:W-:Y:S02]  /*02c0*/  IMAD R21, R4.reuse, UR9, R5 ;  /* 0x0000000904157c24 */ /* 0x050fe4000f8e0205 */
[----:B------:R-:W-:-:S04]  /*02d0*/  IMAD.WIDE.U32 R4, R4, UR8, RZ ;  /* 0x0000000804047c25 */ /* 0x000fc8000f8e00ff */
[----:B------:R-:W-:Y:S02]  /*02e0*/  IMAD.IADD R4, R5, 0x1, R21 ;  /* 0x0000000105047824 */ /* 0x000fe400078e0215 */
[----:B0-----:R-:W-:-:S03]  /*02f0*/  VIADD R19, R11, 0xffffffff ;  /* 0xffffffff0b137836 */ /* 0x001fc60000000000 */
[----:B------:R-:W-:Y:S01]  /*0300*/  SHF.R.U32.HI R4, RZ, 0x2, R4 ;  /* 0x00000002ff047819 */ /* 0x000fe20000011604 */
[----:B------:R-:W-:-:S03]  /*0310*/  IMAD.WIDE.U32 R18, R19, 0x4, R2 ;  /* 0x0000000413127825 */ /* 0x000fc600078e0002 */
[----:B------:R-:W-:-:S05]  /*0320*/  IADD3 R5, P0, PT, RZ, -R4, RZ ;  /* 0x80000004ff057210 */ /* 0x000fca0007f1e0ff */
[----:B------:R-:W-:Y:S02]  /*0330*/  IMAD.X R21, RZ, RZ, -0x1, P0 ;  /* 0xffffffffff157424 */ /* 0x000fe400000e06ff */
[----:B--2---:R-:W-:-:S04]  /*0340*/  IMAD.WIDE.U32 R16, R5, R10, R16 ;  /* 0x0000000a05107225 */ /* 0x004fc800078e0010 */
[-C--:B------:R-:W-:Y:S01]  /*0350*/  IMAD R5, R21, R10.reuse, RZ ;  /* 0x0000000a15057224 */ /* 0x080fe200078e02ff */
[----:B------:R-:W-:-:S03]  /*0360*/  ISETP.GE.U32.AND P0, PT, R16, R10, PT ;  /* 0x0000000a1000720c */ /* 0x000fc60003f06070 */
[----:B------:R-:W-:-:S05]  /*0370*/  IMAD.IADD R4, R17, 0x1, R5 ;  /* 0x0000000111047824 */ /* 0x000fca00078e0205 */
[----:B------:R-:W-:-:S04]  /*0380*/  ISETP.GE.U32.AND.EX P0, PT, R4, RZ, PT, P0 ;  /* 0x000000ff0400720c */ /* 0x000fc80003f06100 */
[----:B------:R-:W-:-:S04]  /*0390*/  SEL R17, R10, RZ, P0 ;  /* 0x000000ff0a117207 */ /* 0x000fc80000000000 */
[----:B------:R-:W-:-:S04]  /*03a0*/  IADD3 R17, PT, PT, -R17, R16, RZ ;  /* 0x0000001011117210 */ /* 0x000fc80007ffe1ff */
[----:B---3--:R-:W-:-:S04]  /*03b0*/  IADD3 R12, P1, PT, R12, R17, RZ ;  /* 0x000000110c0c7210 */ /* 0x008fc80007f3e0ff */
[----:B------:R-:W-:Y:S01]  /*03c0*/  ISETP.GE.U32.AND P0, PT, R12, R10, PT ;  /* 0x0000000a0c00720c */ /* 0x000fe20003f06070 */
[----:B------:R-:W-:-:S05]  /*03d0*/  IMAD.X R4, RZ, RZ, RZ, P1 ;  /* 0x000000ffff047224 */ /* 0x000fca00008e06ff */
[----:B------:R-:W-:-:S04]  /*03e0*/  ISETP.GE.U32.AND.EX P0, PT, R4, RZ, PT, P0 ;  /* 0x000000ff0400720c */ /* 0x000fc80003f06100 */
[----:B------:R-:W-:-:S05]  /*03f0*/  SEL R17, R10, RZ, P0 ;  /* 0x000000ff0a117207 */ /* 0x000fca0000000000 */
[----:B------:R-:W-:Y:S02]  /*0400*/  IMAD.IADD R17, R12, 0x1, -R17 ;  /* 0x000000010c117824 */ /* 0x000fe400078e0a11 */
[----:B------:R0:W2:Y:S02]  /*0410*/  LDG.E R12, desc[UR6][R18.64] ;  /* 0x00000006120c7981 */ /* 0x0000a4000c1e1900 */
[----:B------:R-:W-:-:S04]  /*0420*/  IMAD.WIDE.U32 R16, R17, R8, RZ ;  /* 0x0000000811107225 */ /* 0x000fc800078e00ff */
[----:B------:R-:W-:-:S05]  /*0430*/  VIADD R17, R17, UR4 ;  /* 0x0000000411117c36 */ /* 0x000fca0008000000 */
[--C-:B------:R-:W-:Y:S02]  /*0440*/  SHF.R.U32.HI R5, RZ, 0x1d, R17.reuse ;  /* 0x0000001dff057819 */ /* 0x100fe40000011611 */
[----:B------:R-:W-:-:S03]  /*0450*/  SHF.R.U64 R4, R16, 0x1d, R17 ;  /* 0x0000001d10047819 */ /* 0x000fc60000001211 */
[----:B------:R-:W-:-:S04]  /*0460*/  IMAD R5, R5, UR8, RZ ;  /* 0x0000000805057c24 */ /* 0x000fc8000f8e02ff */
[C---:B------:R-:W-:Y:S02]  /*0470*/  IMAD R21, R4.reuse, UR9, R5 ;  /* 0x0000000904157c24 */ /* 0x040fe4000f8e0205 */
[----:B------:R-:W-:-:S05]  /*0480*/  IMAD.WIDE.U32 R4, R4, UR8, RZ ;  /* 0x0000000804047c25 */ /* 0x000fca000f8e00ff */
[----:B------:R-:W-:-:S04]  /*0490*/  IADD3 R4, PT, PT, R5, R21, RZ ;  /* 0x0000001505047210 */ /* 0x000fc80007ffe0ff */
[----:B------:R-:W-:-:S04]  /*04a0*/  SHF.R.U32.HI R4, RZ, 0x2, R4 ;  /* 0x00000002ff047819 */ /* 0x000fc80000011604 */
[----:B------:R-:W-:-:S05]  /*04b0*/  IADD3 R5, P0, PT, RZ, -R4, RZ ;  /* 0x80000004ff057210 */ /* 0x000fca0007f1e0ff */
[----:B------:R-:W-:Y:S02]  /*04c0*/  IMAD.X R21, RZ, RZ, -0x1, P0 ;  /* 0xffffffffff157424 */ /* 0x000fe400000e06ff */
[----:B------:R-:W-:-:S04]  /*04d0*/  IMAD.WIDE.U32 R16, R5, R10, R16 ;  /* 0x0000000a05107225 */ /* 0x000fc800078e0010 */
[-C--:B------:R-:W-:Y:S01]  /*04e0*/  IMAD R5, R21, R10.reuse, RZ ;  /* 0x0000000a15057224 */ /* 0x080fe200078e02ff */
[----:B------:R-:W-:-:S03]  /*04f0*/  ISETP.GE.U32.AND P0, PT, R16, R10, PT ;  /* 0x0000000a1000720c */ /* 0x000fc60003f06070 */
[----:B------:R-:W-:-:S05]  /*0500*/  IMAD.IADD R4, R17, 0x1, R5 ;  /* 0x0000000111047824 */ /* 0x000fca00078e0205 */
[----:B------:R-:W-:-:S04]  /*0510*/  ISETP.GE.U32.AND.EX P0, PT, R4, RZ, PT, P0 ;  /* 0x000000ff0400720c */ /* 0x000fc80003f06100 */
[----:B------:R-:W-:-:S05]  /*0520*/  SEL R5, R10, RZ, P0 ;  /* 0x000000ff0a057207 */ /* 0x000fca0000000000 */
[----:B------:R-:W-:-:S05]  /*0530*/  IMAD.IADD R16, R16, 0x1, -R5 ;  /* 0x0000000110107824 */ /* 0x000fca00078e0a05 */
[----:B------:R-:W-:-:S04]  /*0540*/  IADD3 R13, P1, PT, R13, R16, RZ ;  /* 0x000000100d0d7210 */ /* 0x000fc80007f3e0ff */
[----:B------:R-:W-:Y:S01]  /*0550*/  ISETP.GE.U32.AND P0, PT, R13, R10, PT ;  /* 0x0000000a0d00720c */ /* 0x000fe20003f06070 */
[----:B------:R-:W-:-:S05]  /*0560*/  IMAD.X R4, RZ, RZ, RZ, P1 ;  /* 0x000000ffff047224 */ /* 0x000fca00008e06ff */
[----:B------:R-:W-:-:S04]  /*0570*/  ISETP.GE.U32.AND.EX P0, PT, R4, RZ, PT, P0 ;  /* 0x000000ff0400720c */ /* 0x000fc80003f06100 */
[----:B------:R-:W-:-:S04]  /*0580*/  SEL R17, R10, RZ, P0 ;  /* 0x000000ff0a117207 */ /* 0x000fc80000000000 */
[----:B------:R-:W-:-:S05]  /*0590*/  IADD3 R17, PT, PT, -R17, R13, RZ ;  /* 0x0000000d11117210 */ /* 0x000fca0007ffe1ff */
[----:B------:R-:W-:-:S04]  /*05a0*/  IMAD.WIDE.U32 R16, R17, R8, RZ ;  /* 0x0000000811107225 */ /* 0x000fc800078e00ff */
[----:B------:R-:W-:Y:S02]  /*05b0*/  VIADD R17, R17, UR4 ;  /* 0x0000000411117c36 */ /* 0x000fe40008000000 */
[----:B0-----:R-:W-:-:S03]  /*05c0*/  VIADD R19, R11, 0xfffffffe ;  /* 0xfffffffe0b137836 */ /* 0x001fc60000000000 */
[--C-:B------:R-:W-:Y:S02]  /*05d0*/  SHF.R.U32.HI R5, RZ, 0x1d, R17.reuse ;  /* 0x0000001dff057819 */ /* 0x100fe40000011611 */
[----:B------:R-:W-:Y:S01]  /*05e0*/  SHF.R.U64 R4, R16, 0x1d, R17 ;  /* 0x0000001d10047819 */ /* 0x000fe20000001211 */
[----:B------:R-:W-:-:S04]  /*05f0*/  IMAD.WIDE.U32 R18, R19, 0x4, R2 ;  /* 0x0000000413127825 */ /* 0x000fc800078e0002 */
[----:B------:R-:W-:Y:S01]  /*0600*/  IMAD R5, R5, UR8, RZ ;  /* 0x0000000805057c24 */ /* 0x000fe2000f8e02ff */
[----:B------:R0:W3:Y:S03]  /*0610*/  LDG.E R13, desc[UR6][R18.64] ;  /* 0x00000006120d7981 */ /* 0x0000e6000c1e1900 */
[C---:B------:R-:W-:Y:S02]  /*0620*/  IMAD R21, R4.reuse, UR9, R5 ;  /* 0x0000000904157c24 */ /* 0x040fe4000f8e0205 */
[----:B------:R-:W-:-:S04]  /*0630*/  IMAD.WIDE.U32 R4, R4, UR8, RZ ;  /* 0x0000000804047c25 */ /* 0x000fc8000f8e00ff */
[----:B------:R-:W-:-:S05]  /*0640*/  IMAD.IADD R4, R5, 0x1, R21 ;  /* 0x0000000105047824 */ /* 0x000fca00078e0215 */
[----:B------:R-:W-:-:S04]  /*0650*/  SHF.R.U32.HI R4, RZ, 0x2, R4 ;  /* 0x00000002ff047819 */ /* 0x000fc80000011604 */
[----:B------:R-:W-:-:S05]  /*0660*/  IADD3 R5, P0, PT, RZ, -R4, RZ ;  /* 0x80000004ff057210 */ /* 0x000fca0007f1e0ff */
[----:B------:R-:W-:Y:S02]  /*0670*/  IMAD.X R21, RZ, RZ, -0x1, P0 ;  /* 0xffffffffff157424 */ /* 0x000fe400000e06ff */
[----:B------:R-:W-:-:S04]  /*0680*/  IMAD.WIDE.U32 R16, R5, R10, R16 ;  /* 0x0000000a05107225 */ /* 0x000fc800078e0010 */
[-C--:B------:R-:W-:Y:S01]  /*0690*/  IMAD R5, R21, R10.reuse, RZ ;  /* 0x0000000a15057224 */ /* 0x080fe200078e02ff */
[----:B------:R-:W-:-:S04]  /*06a0*/  ISETP.GE.U32.AND P0, PT, R16, R10, PT ;  /* 0x0000000a1000720c */ /* 0x000fc80003f06070 */
[----:B------:R-:W-:-:S04]  /*06b0*/  IADD3 R4, PT, PT, R17, R5, RZ ;  /* 0x0000000511047210 */ /* 0x000fc80007ffe0ff */
[----:B------:R-:W-:-:S04]  /*06c0*/  ISETP.GE.U32.AND.EX P0, PT, R4, RZ, PT, P0 ;  /* 0x000000ff0400720c */ /* 0x000fc80003f06100 */
[----:B------:R-:W-:-:S05]  /*06d0*/  SEL R5, R10, RZ, P0 ;  /* 0x000000ff0a057207 */ /* 0x000fca0000000000 */
[----:B------:R-:W-:-:S05]  /*06e0*/  IMAD.IADD R16, R16, 0x1, -R5 ;  /* 0x0000000110107824 */ /* 0x000fca00078e0a05 */
[----:B------:R-:W-:-:S04]  /*06f0*/  IADD3 R15, P1, PT, R15, R16, RZ ;  /* 0x000000100f0f7210 */ /* 0x000fc80007f3e0ff */
[----:B------:R-:W-:Y:S01]  /*0700*/  ISETP.GE.U32.AND P0, PT, R15, R10, PT ;  /* 0x0000000a0f00720c */ /* 0x000fe20003f06070 */
[----:B------:R-:W-:-:S05]  /*0710*/  IMAD.X R4, RZ, RZ, RZ, P1 ;  /* 0x000000ffff047224 */ /* 0x000fca00008e06ff */
[----:B------:R-:W-:-:S04]  /*0720*/  ISETP.GE.U32.AND.EX P0, PT, R4, RZ, PT, P0 ;  /* 0x000000ff0400720c */ /* 0x000fc80003f06100 */
[----:B------:R-:W-:-:S05]  /*0730*/  SEL R17, R10, RZ, P0 ;  /* 0x000000ff0a117207 */ /* 0x000fca0000000000 */
[----:B------:R-:W-:-:S04]  /*0740*/  IMAD.IADD R17, R15, 0x1, -R17 ;  /* 0x000000010f117824 */ /* 0x000fc800078e0a11 */
[----:B------:R-:W-:-:S05]  /*0750*/  IMAD.WIDE.U32 R16, R17, R8, RZ ;  /* 0x0000000811107225 */ /* 0x000fca00078e00ff */
[----:B------:R-:W-:Y:S01]  /*0760*/  IADD3 R17, PT, PT, R17, UR4, RZ ;  /* 0x0000000411117c10 */ /* 0x000fe2000fffe0ff */
[----:B0-----:R-:W-:-:S03]  /*0770*/  VIADD R19, R11, 0xfffffffd ;  /* 0xfffffffd0b137836 */ /* 0x001fc60000000000 */
[----:B------:R-:W-:Y:S01]  /*0780*/  SHF.R.U32.HI R5, RZ, 0x1d, R17 ;  /* 0x0000001dff057819 */ /* 0x000fe20000011611 */
[----:B------:R-:W-:Y:S01]  /*0790*/  IMAD.WIDE.U32 R18, R19, 0x4, R2 ;  /* 0x0000000413127825 */ /* 0x000fe200078e0002 */
[----:B------:R-:W-:-:S03]  /*07a0*/  SHF.R.U64 R4, R16, 0x1d, R17 ;  /* 0x0000001d10047819 */ /* 0x000fc60000001211 */
[----:B------:R-:W-:Y:S01]  /*07b0*/  IMAD R5, R5, UR8, RZ ;  /* 0x0000000805057c24 */ /* 0x000fe2000f8e02ff */
[----:B------:R0:W4:Y:S03]  /*07c0*/  LDG.E R15, desc[UR6][R18.64] ;  /* 0x00000006120f7981 */ /* 0x000126000c1e1900 */
        /* <DEDUP_REMOVED lines=11> */
[----:B------:R-:W-:-:S04]  /*0880*/  SEL R17, R10, RZ, P0 ;  /* 0x000000ff0a117207 */ /* 0x000fc80000000000 */
[----:B------:R-:W-:-:S04]  /*0890*/  IADD3 R17, PT, PT, -R17, R16, RZ ;  /* 0x0000001011117210 */ /* 0x000fc80007ffe1ff */
        /* <DEDUP_REMOVED lines=9> */
[--C-:B------:R-:W-:Y:S02]  /*0930*/  SHF.R.U32.HI R5, RZ, 0x1d, R17.reuse ;  /* 0x0000001dff057819 */ /* 0x100fe40000011611 */
[----:B------:R-:W-:Y:S01]  /*0940*/  SHF.R.U64 R4, R16, 0x1d, R17 ;  /* 0x0000001d10047819 */ /* 0x000fe20000001211 */
[----:B------:R-:W-:-:S04]  /*0950*/  IMAD.WIDE.U32 R18, R19, 0x4, R2 ;  /* 0x0000000413127825 */ /* 0x000fc800078e0002 */
        /* <DEDUP_REMOVED lines=15> */
[----:B--2---:R-:W-:-:S04]  /*0a50*/  IADD3 R12, P1, PT, R12, R17, RZ ;  /* 0x000000110c0c7210 */ /* 0x004fc80007f3e0ff */
[----:B------:R-:W-:Y:S01]  /*0a60*/  ISETP.GE.U32.AND P0, PT, R12, R10, PT ;  /* 0x0000000a0c00720c */ /* 0x000fe20003f06070 */
[----:B------:R-:W-:-:S05]  /*0a70*/  IMAD.X R4, RZ, RZ, RZ, P1 ;  /* 0x000000ffff047224 */ /* 0x000fca00008e06ff */
[----:B------:R-:W-:-:S04]  /*0a80*/  ISETP.GE.U32.AND.EX P0, PT, R4, RZ, PT, P0 ;  /* 0x000000ff0400720c */ /* 0x000fc80003f06100 */
[----:B------:R-:W-:-:S05]  /*0a90*/  SEL R5, R10, RZ, P0 ;  /* 0x000000ff0a057207 */ /* 0x000fca0000000000 */
[----:B------:R-:W-:-:S04]  /*0aa0*/  IMAD.IADD R5, R12, 0x1, -R5 ;  /* 0x000000010c057824 */ /* 0x000fc800078e0a05 */
[----:B------:R-:W-:-:S04]  /*0ab0*/  IMAD.WIDE.U32 R4, R5, R8, RZ ;  /* 0x0000000805047225 */ /* 0x000fc800078e00ff */
[----:B------:R-:W-:-:S05]  /*0ac0*/  VIADD R5, R5, UR4 ;  /* 0x0000000405057c36 */ /* 0x000fca0008000000 */
[--C-:B------:R-:W-:Y:S02]  /*0ad0*/  SHF.R.U32.HI R12, RZ, 0x1d, R5.reuse ;  /* 0x0000001dff0c7819 */ /* 0x100fe40000011605 */
[----:B------:R-:W-:-:S03]  /*0ae0*/  SHF.R.U64 R16, R4, 0x1d, R5 ;  /* 0x0000001d04107819 */ /* 0x000fc60000001205 */
[----:B------:R-:W-:-:S04]  /*0af0*/  IMAD R17, R12, UR8, RZ ;  /* 0x000000080c117c24 */ /* 0x000fc8000f8e02ff */
[C---:B0-----:R-:W-:Y:S02]  /*0b00*/  IMAD R19, R16.reuse, UR9, R17 ;  /* 0x0000000910137c24 */ /* 0x041fe4000f8e0211 */
        /* <DEDUP_REMOVED lines=12> */
[----:B---3--:R-:W-:-:S04]  /*0bd0*/  IADD3 R13, P1, PT, R13, R4, RZ ;  /* 0x000000040d0d7210 */ /* 0x008fc80007f3e0ff */
[----:B------:R-:W-:Y:S02]  /*0be0*/  ISETP.GE.U32.AND P0, PT, R13, R10, PT ;  /* 0x0000000a0d00720c */ /* 0x000fe40003f06070 */
[----:B------:R-:W-:-:S04]  /*0bf0*/  IADD3.X R4, PT, PT, RZ, RZ, RZ, P1, !PT ;  /* 0x000000ffff047210 */ /* 0x000fc80000ffe4ff */
        /* <DEDUP_REMOVED lines=8> */
[C---:B------:R-:W-:Y:S02]  /*0c80*/  IMAD R17, R12.reuse, UR9, R13 ;  /* 0x000000090c117c24 */ /* 0x040fe4000f8e020d */
[----:B------:R-:W-:-:S04]  /*0c90*/  IMAD.WIDE.U32 R12, R12, UR8, RZ ;  /* 0x000000080c0c7c25 */ /* 0x000fc8000f8e00ff */
[----:B------:R-:W-:-:S05]  /*0ca0*/  IMAD.IADD R12, R13, 0x1, R17 ;  /* 0x000000010d0c7824 */ /* 0x000fca00078e0211 */
[----:B------:R-:W-:-:S04]  /*0cb0*/  SHF.R.U32.HI R12, RZ, 0x2, R12 ;  /* 0x00000002ff0c7819 */ /* 0x000fc8000001160c */
[----:B------:R-:W-:-:S04]  /*0cc0*/  IADD3 R13, P0, PT, RZ, -R12, RZ ;  /* 0x8000000cff0d7210 */ /* 0x000fc80007f1e0ff */
[----:B------:R-:W-:Y:S01]  /*0cd0*/  IADD3.X R17, PT, PT, RZ, -0x1, RZ, P0, !PT ;  /* 0xffffffffff117810 */ /* 0x000fe200007fe4ff */
[----:B------:R-:W-:-:S04]  /*0ce0*/  IMAD.WIDE.U32 R4, R13, R10, R4 ;  /* 0x0000000a0d047225 */ /* 0x000fc800078e0004 */
[-C--:B------:R-:W-:Y:S01]  /*0cf0*/  IMAD R13, R17, R10.reuse, RZ ;  /* 0x0000000a110d7224 */ /* 0x080fe200078e02ff */
[----:B------:R-:W-:-:S03]  /*0d00*/  ISETP.GE.U32.AND P0, PT, R4, R10, PT ;  /* 0x0000000a0400720c */ /* 0x000fc60003f06070 */
[----:B------:R-:W-:-:S05]  /*0d10*/  IMAD.IADD R5, R5, 0x1, R13 ;  /* 0x0000000105057824 */ /* 0x000fca00078e020d */
[----:B------:R-:W-:-:S04]  /*0d20*/  ISETP.GE.U32.AND.EX P0, PT, R5, RZ, PT, P0 ;  /* 0x000000ff0500720c */ /* 0x000fc80003f06100 */
[----:B------:R-:W-:-:S05]  /*0d30*/  SEL R5, R10, RZ, P0 ;  /* 0x000000ff0a057207 */ /* 0x000fca0000000000 */
[----:B------:R-:W-:-:S05]  /*0d40*/  IMAD.IADD R4, R4, 0x1, -R5 ;  /* 0x0000000104047824 */ /* 0x000fca00078e0a05 */
[----:B----4-:R-:W-:-:S04]  /*0d50*/  IADD3 R15, P1, PT, R15, R4, RZ ;  /* 0x000000040f0f7210 */ /* 0x010fc80007f3e0ff */
[----:B------:R-:W-:Y:S01]  /*0d60*/  ISETP.GE.U32.AND P0, PT, R15, R10, PT ;  /* 0x0000000a0f00720c */ /* 0x000fe20003f06070 */
[----:B------:R-:W-:-:S05]  /*0d70*/  IMAD.X R4, RZ, RZ, RZ, P1 ;  /* 0x000000ffff047224 */ /* 0x000fca00008e06ff */
[----:B------:R-:W-:-:S04]  /*0d80*/  ISETP.GE.U32.AND.EX P0, PT, R4, RZ, PT, P0 ;  /* 0x000000ff0400720c */ /* 0x000fc80003f06100 */
[----:B------:R-:W-:-:S04]  /*0d90*/  SEL R5, R10, RZ, P0 ;  /* 0x000000ff0a057207 */ /* 0x000fc80000000000 */
[----:B------:R-:W-:-:S05]  /*0da0*/  IADD3 R5, PT, PT, -R5, R15, RZ ;  /* 0x0000000f05057210 */ /* 0x000fca0007ffe1ff */
[----:B------:R-:W-:-:S04]  /*0db0*/  IMAD.WIDE.U32 R4, R5, R8, RZ ;  /* 0x0000000805047225 */ /* 0x000fc800078e00ff */
[----:B------:R-:W-:-:S05]  /*0dc0*/  VIADD R5, R5, UR4 ;  /* 0x0000000405057c36 */ /* 0x000fca0008000000 */
[--C-:B------:R-:W-:Y:S02]  /*0dd0*/  SHF.R.U32.HI R12, RZ, 0x1d, R5.reuse ;  /* 0x0000001dff0c7819 */ /* 0x100fe40000011605 */
[----:B------:R-:W-:-:S03]  /*0de0*/  SHF.R.U64 R15, R4, 0x1d, R5 ;  /* 0x0000001d040f7819 */ /* 0x000fc60000001205 */
[----:B------:R-:W-:Y:S02]  /*0df0*/  IMAD R16, R12, UR8, RZ ;  /* 0x000000080c107c24 */ /* 0x000fe4000f8e02ff */
[----:B------:R-:W-:-:S04]  /*0e00*/  IMAD.WIDE.U32 R12, R15, UR8, RZ ;  /* 0x000000080f0c7c25 */ /* 0x000fc8000f8e00ff */
[----:B------:R-:W-:-:S04]  /*0e10*/  IMAD R12, R15, UR9, R16 ;  /* 0x000000090f0c7c24 */ /* 0x000fc8000f8e0210 */
        /* <DEDUP_REMOVED lines=10> */
[----:B------:R-:W-:Y:S02]  /*0ec0*/  IMAD.IADD R5, R4, 0x1, -R5 ;  /* 0x0000000104057824 */ /* 0x000fe400078e0a05 */
[----:B------:R-:W-:-:S03]  /*0ed0*/  VIADD R6, R6, 0x8 ;  /* 0x0000000806067836 */ /* 0x000fc60000000000 */
[----:B------:R-:W-:-:S05]  /*0ee0*/  IADD3 R14, P1, PT, R14, R5, RZ ;  /* 0x000000050e0e7210 */ /* 0x000fca0007f3e0ff */
[----:B------:R-:W-:Y:S01]  /*0ef0*/  IMAD.X R4, RZ, RZ, RZ, P1 ;  /* 0x000000ffff047224 */ /* 0x000fe200008e06ff */
[----:B------:R-:W-:Y:S02]  /*0f00*/  ISETP.NE.AND P1, PT, R6, RZ, PT ;  /* 0x000000ff0600720c */ /* 0x000fe40003f25270 */
[----:B------:R-:W-:-:S04]  /*0f10*/  ISETP.GE.U32.AND P0, PT, R14, R10, PT ;  /* 0x0000000a0e00720c */ /* 0x000fc80003f06070 */
[----:B------:R-:W-:-:S04]  /*0f20*/  ISETP.GE.U32.AND.EX P0, PT, R4, RZ, PT, P0 ;  /* 0x000000ff0400720c */ /* 0x000fc80003f06100 */
[----:B------:R-:W-:Y:S02]  /*0f30*/  SEL R17, R10, RZ, P0 ;  /* 0x000000ff0a117207 */ /* 0x000fe40000000000 */
[----:B------:R-:W-:-:S03]  /*0f40*/  IADD3 R11, PT, PT, R11, -0x8, RZ ;  /* 0xfffffff80b0b7810 */ /* 0x000fc60007ffe0ff */
[----:B------:R-:W-:Y:S01]  /*0f50*/  IMAD.IADD R17, R14, 0x1, -R17 ;  /* 0x000000010e117824 */ /* 0x000fe200078e0a11 */
[----:B------:R-:W-:Y:S06]  /*0f60*/  @P1 BRA `(.L_x_7) ;  /* 0xfffffff000901947 */ /* 0x000fec000383ffff */
[----:B------:R-:W-:-:S07]  /*0f70*/  VIADD R11, R11, 0x4 ;  /* 0x000000040b0b7836 */ /* 0x000fce0000000000 */
.L_x_6:
[----:B------:R-:W-:-:S13]  /*0f80*/  ISETP.NE.AND P0, PT, R9, RZ, PT ;  /* 0x000000ff0900720c */ /* 0x000fda0003f05270 */
[----:B------:R-:W-:Y:S05]  /*0f90*/  @!P0 BRA `(.L_x_5) ;  /* 0x0000000c00408947 */ /* 0x000fea0003800000 */
[----:B------:R-:W-:Y:S02]  /*0fa0*/  ISETP.GE.U32.AND P0, PT, R9, 0x4, PT ;  /* 0x000000040900780c */ /* 0x000fe40003f06070 */
[----:B------:R-:W-:-:S04]  /*0fb0*/  LOP3.LUT R16, R7, 0x3, RZ, 0xc0, !PT ;  /* 0x0000000307107812 */ /* 0x000fc800078ec0ff */
[----:B------:R-:W-:-:S07]  /*0fc0*/  ISETP.NE.AND P1, PT, R16, RZ, PT ;  /* 0x000000ff1000720c */ /* 0x000fce0003f25270 */
[----:B------:R-:W-:Y:S06]  /*0fd0*/  @!P0 BRA `(.L_x_8) ;  /* 0x0000000400bc8947 */ /* 0x000fec0003800000 */
[C---:B01----:R-:W-:Y:S01]  /*0fe0*/  VIADD R5, R11.reuse, 0xffffffff ;  /* 0xffffffff0b057836 */ /* 0x043fe20000000000 */
[C---:B------:R-:W-:Y:S01]  /*0ff0*/  IADD3 R15, PT, PT, R11.reuse, -0x2, RZ ;  /* 0xfffffffe0b0f7810 */ /* 0x040fe20007ffe0ff */
[----:B------:R-:W-:Y:S01]  /*1000*/  VIADD R19, R11, 0xfffffffd ;  /* 0xfffffffd0b137836 */ /* 0x000fe20000000000 */
[----:B------:R-:W0:Y:S01]  /*1010*/  LDCU.64 UR8, c[0x3][0x8] ;  /* 0x00c00100ff0877ac */ /* 0x000e220008000a00 */
[----:B------:R-:W-:-:S05]  /*1020*/  IMAD.WIDE.U32 R4, R5, 0x4, R2 ;  /* 0x0000000405047825 */ /* 0x000fca00078e0002 */
[----:B------:R1:W2:Y:S01]  /*1030*/  LDG.E R10, desc[UR6][R4.64] ;  /* 0x00000006040a7981 */ /* 0x0002a2000c1e1900 */
[----:B------:R-:W-:-:S05]  /*1040*/  IMAD.WIDE.U32 R14, R15, 0x4, R2 ;  /* 0x000000040f0e7825 */ /* 0x000fca00078e0002 */
[----:B------:R3:W4:Y:S01]  /*1050*/  LDG.E R9, desc[UR6][R14.64] ;  /* 0x000000060e097981 */ /* 0x000722000c1e1900 */
[----:B------:R-:W-:-:S05]  /*1060*/  IMAD.WIDE.U32 R18, R19, 0x4, R2 ;  /* 0x0000000413127825 */ /* 0x000fca00078e0002 */
[----:B------:R-:W4:Y:S01]  /*1070*/  LDG.E R6, desc[UR6][R18.64] ;  /* 0x0000000612067981 */ /* 0x000f22000c1e1900 */
[----:B-----5:R-:W-:Y:S01]  /*1080*/  IMAD.WIDE.U32 R12, R17, R8, RZ ;  /* 0x00000008110c7225 */ /* 0x020fe200078e00ff */
[----:B------:R-:W-:-:S03]  /*1090*/  UMOV UR4, URZ ;  /* 0x000000ff00047c82 */ /* 0x000fc60008000000 */
[----:B------:R-:W-:Y:S02]  /*10a0*/  VIADD R13, R13, UR4 ;  /* 0x000000040d0d7c36 */ /* 0x000fe40008000000 */
[----:B------:R-:W-:-:S03]  /*10b0*/  VIADD R11, R11, 0xfffffffc ;  /* 0xfffffffc0b0b7836 */ /* 0x000fc60000000000 */
[----:B-1----:R-:W-:Y:S01]  /*10c0*/  SHF.R.U32.HI R4, RZ, 0x1d, R13 ;  /* 0x0000001dff047819 */ /* 0x002fe2000001160d */
[----:B------:R-:W-:Y:S01]  /*10d0*/  IMAD.WIDE.U32 R20, R11, 0x4, R2 ;  /* 0x000000040b147825 */ /* 0x000fe200078e0002 */
[----:B---3--:R-:W-:-:S03]  /*10e0*/  SHF.R.U64 R14, R12, 0x1d, R13 ;  /* 0x0000001d0c0e7819 */ /* 0x008fc6000000120d */
[----:B0-----:R-:W-:Y:S01]  /*10f0*/  IMAD R15, R4, UR8, RZ ;  /* 0x00000008040f7c24 */ /* 0x001fe2000f8e02ff */
[----:B------:R-:W3:Y:S01]  /*1100*/  LDG.E R5, desc[UR6][R20.64] ;  /* 0x0000000614057981 */ /* 0x000ee2000c1e1900 */
[----:B------:R-:W0:Y:S02]  /*1110*/  LDC R4, c[0x3][RZ] ;  /* 0x00c00000ff047b82 */ /* 0x000e240000000800 */
[C---:B------:R-:W-:Y:S02]  /*1120*/  IMAD R17, R14.reuse, UR9, R15 ;  /* 0x000000090e117c24 */ /* 0x040fe4000f8e020f */
[----:B------:R-:W-:-:S05]  /*1130*/  IMAD.WIDE.U32 R14, R14, UR8, RZ ;  /* 0x000000080e0e7c25 */ /* 0x000fca000f8e00ff */
[----:B------:R-:W-:-:S04]  /*1140*/  IADD3 R14, PT, PT, R15, R17, RZ ;  /* 0x000000110f0e7210 */ /* 0x000fc80007ffe0ff */
[----:B------:R-:W-:-:S04]  /*1150*/  SHF.R.U32.HI R14, RZ, 0x2, R14 ;  /* 0x00000002ff0e7819 */ /* 0x000fc8000001160e */
[----:B------:R-:W-:-:S05]  /*1160*/  IADD3 R15, P0, PT, RZ, -R14, RZ ;  /* 0x8000000eff0f7210 */ /* 0x000fca0007f1e0ff */
[----:B------:R-:W-:Y:S02]  /*1170*/  IMAD.X R17, RZ, RZ, -0x1, P0 ;  /* 0xffffffffff117424 */ /* 0x000fe400000e06ff */
[----:B0-----:R-:W-:-:S04]  /*1180*/  IMAD.WIDE.U32 R12, R15, R4, R12 ;  /* 0x000000040f0c7225 */ /* 0x001fc800078e000c */
[-C--:B------:R-:W-:Y:S01]  /*1190*/  IMAD R15, R17, R4.reuse, RZ ;  /* 0x00000004110f7224 */ /* 0x080fe200078e02ff */
[----:B------:R-:W-:-:S03]  /*11a0*/  ISETP.GE.U32.AND P0, PT, R12, R4, PT ;  /* 0x000000040c00720c */ /* 0x000fc60003f06070 */
[----:B------:R-:W-:-:S05]  /*11b0*/  IMAD.IADD R13, R13, 0x1, R15 ;  /* 0x000000010d0d7824 */ /* 0x000fca00078e020f */
[----:B------:R-:W-:-:S04]  /*11c0*/  ISETP.GE.U32.AND.EX P0, PT, R13, RZ, PT, P0 ;  /* 0x000000ff0d00720c */ /* 0x000fc80003f06100 */
[----:B------:R-:W-:-:S05]  /*11d0*/  SEL R13, R4, RZ, P0 ;  /* 0x000000ff040d7207 */ /* 0x000fca0000000000 */
[----:B------:R-:W-:-:S05]  /*11e0*/  IMAD.IADD R13, R12, 0x1, -R13 ;  /* 0x000000010c0d7824 */ /* 0x000fca00078e0a0d */
[----:B--2---:R-:W-:-:S04]  /*11f0*/  IADD3 R10, P2, PT, R10, R13, RZ ;  /* 0x0000000d0a0a7210 */ /* 0x004fc80007f5e0ff */
        /* <DEDUP_REMOVED lines=54> */
[----:B------:R-:W-:-:S04]  /*1560*/  IADD3 R13, PT, PT, R13, UR4, RZ ;  /* 0x000000040d0d7c10 */ /* 0x000fc8000fffe0ff */
        /* <DEDUP_REMOVED lines=21> */
[----:B------:R-:W-:-:S07]  /*16c0*/  IMAD.IADD R17, R5, 0x1, -R4 ;  /* 0x0000000105117824 */ /* 0x000fce00078e0a04 */
.L_x_8:
[----:B------:R-:W-:Y:S05]  /*16d0*/  @!P1 BRA `(.L_x_5) ;  /* 0x0000000400709947 */ /* 0x000fea0003800000 */
[----:B------:R-:W-:Y:S02]  /*16e0*/  ISETP.NE.AND P0, PT, R16, 0x1, PT ;  /* 0x000000011000780c */ /* 0x000fe40003f05270 */
[----:B------:R-:W-:-:S04]  /*16f0*/  LOP3.LUT R7, R7, 0x1, RZ, 0xc0, !PT ;  /* 0x0000000107077812 */ /* 0x000fc800078ec0ff */
[----:B------:R-:W-:-:S07]  /*1700*/  ISETP.NE.U32.AND P1, PT, R7, 0x1, PT ;  /* 0x000000010700780c */ /* 0x000fce0003f25070 */
[----:B------:R-:W-:Y:S06]  /*1710*/  @!P0 BRA `(.L_x_9) ;  /* 0x0000000000e48947 */ /* 0x000fec0003800000 */
[----:B-1----:R-:W-:Y:S01]  /*1720*/  VIADD R13, R11, 0xffffffff ;  /* 0xffffffff0b0d7836 */ /* 0x002fe20000000000 */
[----:B------:R-:W1:Y:S03]  /*1730*/  LDCU.64 UR8, c[0x3][0x8] ;  /* 0x00c00100ff0877ac */ /* 0x000e660008000a00 */
[----:B------:R-:W-:-:S05]  /*1740*/  IMAD.WIDE.U32 R12, R13, 0x4, R2 ;  /* 0x000000040d0c7825 */ /* 0x000fca00078e0002 */
[----:B------:R2:W3:Y:S01]  /*1750*/  LDG.E R9, desc[UR6][R12.64] ;  /* 0x000000060c097981 */ /* 0x0004e2000c1e1900 */
[----:B------:R-:W-:-:S05]  /*1760*/  IADD3 R11, PT, PT, R11, -0x2, RZ ;  /* 0xfffffffe0b0b7810 */ /* 0x000fca0007ffe0ff */
[----:B------:R-:W-:-:S05]  /*1770*/  IMAD.WIDE.U32 R14, R11, 0x4, R2 ;  /* 0x000000040b0e7825 */ /* 0x000fca00078e0002 */
[----:B0-----:R-:W4:Y:S01]  /*1780*/  LDG.E R4, desc[UR6][R14.64] ;  /* 0x000000060e047981 */ /* 0x001f22000c1e1900 */
[----:B-----5:R-:W-:Y:S01]  /*1790*/  IMAD.WIDE.U32 R6, R17, R8, RZ ;  /* 0x0000000811067225 */ /* 0x020fe200078e00ff */
[----:B------:R-:W-:-:S03]  /*17a0*/  UMOV UR4, URZ ;  /* 0x000000ff00047c82 */ /* 0x000fc60008000000 */
[----:B------:R-:W-:-:S05]  /*17b0*/  VIADD R7, R7, UR4 ;  /* 0x0000000407077c36 */ /* 0x000fca0008000000 */
[--C-:B------:R-:W-:Y:S02]  /*17c0*/  SHF.R.U32.HI R5, RZ, 0x1d, R7.reuse ;  /* 0x0000001dff057819 */ /* 0x100fe40000011607 */
[----:B------:R-:W-:-:S03]  /*17d0*/  SHF.R.U64 R10, R6, 0x1d, R7 ;  /* 0x0000001d060a7819 */ /* 0x000fc60000001207 */
[----:B-1----:R-:W-:Y:S02]  /*17e0*/  IMAD R17, R5, UR8, RZ ;  /* 0x0000000805117c24 */ /* 0x002fe4000f8e02ff */
[----:B------:R-:W0:Y:S01]  /*17f0*/  LDC R5, c[0x3][RZ] ;  /* 0x00c00000ff057b82 */ /* 0x000e220000000800 */
[----:B--2---:R-:W-:-:S04]  /*1800*/  IMAD.WIDE.U32 R12, R10, UR8, RZ ;  /* 0x000000080a0c7c25 */ /* 0x004fc8000f8e00ff */
[----:B------:R-:W-:-:S04]  /*1810*/  IMAD R17, R10, UR9, R17 ;  /* 0x000000090a117c24 */ /* 0x000fc8000f8e0211 */
[----:B------:R-:W-:-:S05]  /*1820*/  IMAD.IADD R12, R13, 0x1, R17 ;  /* 0x000000010d0c7824 */ /* 0x000fca00078e0211 */
[----:B------:R-:W-:-:S04]  /*1830*/  SHF.R.U32.HI R12, RZ, 0x2, R12 ;  /* 0x00000002ff0c7819 */ /* 0x000fc8000001160c */
[----:B------:R-:W-:-:S05]  /*1840*/  IADD3 R12, P0, PT, RZ, -R12, RZ ;  /* 0x8000000cff0c7210 */ /* 0x000fca0007f1e0ff */
[----:B------:R-:W-:Y:S02]  /*1850*/  IMAD.X R10, RZ, RZ, -0x1, P0 ;  /* 0xffffffffff0a7424 */ /* 0x000fe400000e06ff */
[----:B0-----:R-:W-:-:S04]  /*1860*/  IMAD.WIDE.U32 R6, R12, R5, R6 ;  /* 0x000000050c067225 */ /* 0x001fc800078e0006 */
[-C--:B------:R-:W-:Y:S01]  /*1870*/  IMAD R13, R10, R5.reuse, RZ ;  /* 0x000000050a0d7224 */ /* 0x080fe200078e02ff */
[----:B------:R-:W-:-:S04]  /*1880*/  ISETP.GE.U32.AND P0, PT, R6, R5, PT ;  /* 0x000000050600720c */ /* 0x000fc80003f06070 */
[----:B------:R-:W-:-:S04]  /*1890*/  IADD3 R13, PT, PT, R7, R13, RZ ;  /* 0x0000000d070d7210 */ /* 0x000fc80007ffe0ff */
[----:B------:R-:W-:-:S04]  /*18a0*/  ISETP.GE.U32.AND.EX P0, PT, R13, RZ, PT, P0 ;  /* 0x000000ff0d00720c */ /* 0x000fc80003f06100 */
[----:B------:R-:W-:-:S05]  /*18b0*/  SEL R7, R5, RZ, P0 ;  /* 0x000000ff05077207 */ /* 0x000fca0000000000 */
[----:B------:R-:W-:-:S05]  /*18c0*/  IMAD.IADD R6, R6, 0x1, -R7 ;  /* 0x0000000106067824 */ /* 0x000fca00078e0a07 */
[----:B---3--:R-:W-:-:S04]  /*18d0*/  IADD3 R6, P2, PT, R9, R6, RZ ;  /* 0x0000000609067210 */ /* 0x008fc80007f5e0ff */
        /* <DEDUP_REMOVED lines=23> */
[----:B----4-:R-:W-:-:S04]  /*1a50*/  IADD3 R4, P2, PT, R4, R7, RZ ;  /* 0x0000000704047210 */ /* 0x010fc80007f5e0ff */
[----:B------:R-:W-:Y:S01]  /*1a60*/  ISETP.GE.U32.AND P0, PT, R4, R5, PT ;  /* 0x000000050400720c */ /* 0x000fe20003f06070 */
[----:B------:R-:W-:-:S05]  /*1a70*/  IMAD.X R6, RZ, RZ, RZ, P2 ;  /* 0x000000ffff067224 */ /* 0x000fca00010e06ff */
[----:B------:R-:W-:-:S04]  /*1a80*/  ISETP.GE.U32.AND.EX P0, PT, R6, RZ, PT, P0 ;  /* 0x000000ff0600720c */ /* 0x000fc80003f06100 */
[----:B------:R-:W-:-:S05]  /*1a90*/  SEL R5, R5, RZ, P0 ;  /* 0x000000ff05057207 */ /* 0x000fca0000000000 */
[----:B------:R-:W-:-:S07]  /*1aa0*/  IMAD.IADD R17, R4, 0x1, -R5 ;  /* 0x0000000104117824 */ /* 0x000fce00078e0a05 */
.L_x_9:
[----:B------:R-:W-:Y:S05]  /*1ab0*/  @P1 BRA `(.L_x_5) ;  /* 0x0000000000781947 */ /* 0x000fea0003800000 */
[----:B-1----:R-:W-:Y:S01]  /*1ac0*/  VIADD R11, R11, 0xffffffff ;  /* 0xffffffff0b0b7836 */ /* 0x002fe20000000000 */
[----:B------:R-:W1:Y:S03]  /*1ad0*/  LDCU.64 UR8, c[0x3][0x8] ;  /* 0x00c00100ff0877ac */ /* 0x000e660008000a00 */
[----:B------:R-:W-:-:S06]  /*1ae0*/  IMAD.WIDE.U32 R2, R11, 0x4, R2 ;  /* 0x000000040b027825 */ /* 0x000fcc00078e0002 */
[----:B------:R2:W3:Y:S01]  /*1af0*/  LDG.E R2, desc[UR6][R2.64] ;  /* 0x0000000602027981 */ /* 0x0004e2000c1e1900 */
[----:B-----5:R-:W-:Y:S01]  /*1b00*/  IMAD.WIDE.U32 R8, R17, R8, RZ ;  /* 0x0000000811087225 */ /* 0x020fe200078e00ff */
[----:B------:R-:W-:Y:S01]  /*1b10*/  UMOV UR4, URZ ;  /* 0x000000ff00047c82 */ /* 0x000fe20008000000 */
[----:B------:R-:W4:Y:S03]  /*1b20*/  LDC R17, c[0x3][RZ] ;  /* 0x00c00000ff117b82 */ /* 0x000f260000000800 */
[----:B------:R-:W-:-:S04]  /*1b30*/  IADD3 R9, PT, PT, R9, UR4, RZ ;  /* 0x0000000409097c10 */ /* 0x000fc8000fffe0ff */
[--C-:B0-----:R-:W-:Y:S02]  /*1b40*/  SHF.R.U32.HI R5, RZ, 0x1d, R9.reuse ;  /* 0x0000001dff057819 */ /* 0x101fe40000011609 */
[----:B------:R-:W-:-:S03]  /*1b50*/  SHF.R.U64 R4, R8, 0x1d, R9 ;  /* 0x0000001d08047819 */ /* 0x000fc60000001209 */
[----:B-1----:R-:W-:-:S04]  /*1b60*/  IMAD R5, R5, UR8, RZ ;  /* 0x0000000805057c24 */ /* 0x002fc8000f8e02ff */
[C---:B------:R-:W-:Y:S02]  /*1b70*/  IMAD R7, R4.reuse, UR9, R5 ;  /* 0x0000000904077c24 */ /* 0x040fe4000f8e0205 */
[----:B------:R-:W-:-:S04]  /*1b80*/  IMAD.WIDE.U32 R4, R4, UR8, RZ ;  /* 0x0000000804047c25 */ /* 0x000fc8000f8e00ff */
[----:B------:R-:W-:-:S05]  /*1b90*/  IMAD.IADD R4, R5, 0x1, R7 ;  /* 0x0000000105047824 */ /* 0x000fca00078e0207 */
[----:B------:R-:W-:-:S04]  /*1ba0*/  SHF.R.U32.HI R4, RZ, 0x2, R4 ;  /* 0x00000002ff047819 */ /* 0x000fc80000011604 */
[----:B--2---:R-:W-:-:S05]  /*1bb0*/  IADD3 R3, P0, PT, RZ, -R4, RZ ;  /* 0x80000004ff037210 */ /* 0x004fca0007f1e0ff */
[----:B------:R-:W-:Y:S02]  /*1bc0*/  IMAD.X R4, RZ, RZ, -0x1, P0 ;  /* 0xffffffffff047424 */ /* 0x000fe400000e06ff */
[----:B----4-:R-:W-:-:S04]  /*1bd0*/  IMAD.WIDE.U32 R8, R3, R17, R8 ;  /* 0x0000001103087225 */ /* 0x010fc800078e0008 */
        /* <DEDUP_REMOVED lines=12> */
.L_x_5:
[----:B------:R-:W2:Y:S02]  /*1ca0*/  LDC.64 R2, c[0x0][0x398] ;  /* 0x0000e600ff027b82 */ /* 0x000ea40000000a00 */
[----:B--2---:R-:W-:-:S05]  /*1cb0*/  IMAD.WIDE R2, R0, 0x4, R2 ;  /* 0x0000000400027825 */ /* 0x004fca00078e0202 */
[----:B-----5:R-:W-:Y:S01]  /*1cc0*/  STG.E desc[UR6][R2.64], R17 ;  /* 0x0000001102007986 */ /* 0x020fe2000c101906 */
[----:B------:R-:W-:Y:S05]  /*1cd0*/  EXIT ;  /* 0x000000000000794d */ /* 0x000fea0003800000 */
.L_x_10:
        /* <DEDUP_REMOVED lines=10> */
.L_x_30:


//--------------------- .text._Z28fp_inv_arrays_better_barrettPKjPji --------------------------
	.section	.text._Z28fp_inv_arrays_better_barrettPKjPji,"ax",@progbits
	.align	128
        .global         _Z28fp_inv_arrays_better_barrettPKjPji
        .type           _Z28fp_inv_arrays_better_barrettPKjPji,@function
        .size           _Z28fp_inv_arrays_better_barrettPKjPji,(.L_x_28 - _Z28fp_inv_arrays_better_barrettPKjPji)
        .other          _Z28fp_inv_arrays_better_barrettPKjPji,@"STO_CUDA_ENTRY STV_DEFAULT"
_Z28fp_inv_arrays_better_barrettPKjPji:
.text._Z28fp_inv_arrays_better_barrettPKjPji:
        /* <DEDUP_REMOVED lines=8> */
[----:B------:R-:W0:Y:S01]  /*0080*/  LDC.64 R2, c[0x0][0x380] ;  /* 0x0000e000ff027b82 */ /* 0x000e220000000a00 */
[----:B------:R-:W1:Y:S01]  /*0090*/  LDCU.64 UR4, c[0x0][0x358] ;  /* 0x00006b00ff0477ac */ /* 0x000e620008000a00 */
[----:B0-----:R-:W-:-:S05]  /*00a0*/  IMAD.WIDE R2, R9, 0x4, R2 ;  /* 0x0000000409027825 */ /* 0x001fca00078e0202 */
[----:B-1----:R-:W2:Y:S01]  /*00b0*/  LDG.E R12, desc[UR4][R2.64] ;  /* 0x00000004020c7981 */ /* 0x002ea2000c1e1900 */
[----:B------:R-:W-:Y:S01]  /*00c0*/  BSSY.RECONVERGENT B0, `(.L_x_11) ;  /* 0x0000047000007945 */ /* 0x000fe20003800200 */
[----:B------:R-:W-:Y:S01]  /*00d0*/  IMAD.MOV.U32 R5, RZ, RZ, RZ ;  /* 0x000000ffff057224 */ /* 0x000fe200078e00ff */
[----:B--2---:R-:W-:-:S13]  /*00e0*/  ISETP.NE.AND P0, PT, R12, RZ, PT ;  /* 0x000000ff0c00720c */ /* 0x004fda0003f05270 */
[----:B------:R-:W-:Y:S05]  /*00f0*/  @!P0 BRA `(.L_x_12) ;  /* 0x00000004000c8947 */ /* 0x000fea0003800000 */
[----:B------:R-:W0:Y:S01]  /*0100*/  LDCU UR6, c[0x3][URZ] ;  /* 0x00c00000ff0677ac */ /* 0x000e220008000800 */
[----:B------:R-:W-:Y:S01]  /*0110*/  HFMA2 R8, -RZ, RZ, 0, 0 ;  /* 0x00000000ff087431 */ /* 0x000fe200000001ff */
[----:B------:R-:W-:Y:S01]  /*0120*/  BSSY.RECONVERGENT B1, `(.L_x_13) ;  /* 0x000003c000017945 */ /* 0x000fe20003800200 */
[----:B------:R-:W-:Y:S01]  /*0130*/  IMAD.MOV.U32 R11, RZ, RZ, RZ ;  /* 0x000000ffff0b7224 */ /* 0x000fe200078e00ff */
[----:B------:R-:W-:Y:S01]  /*0140*/  MOV R5, RZ ;  /* 0x000000ff00057202 */ /* 0x000fe20000000f00 */
[----:B------:R-:W-:Y:S02]  /*0150*/  IMAD.MOV.U32 R7, RZ, RZ, RZ ;  /* 0x000000ffff077224 */ /* 0x000fe400078e00ff */
[----:B------:R-:W-:Y:S02]  /*0160*/  IMAD.MOV.U32 R6, RZ, RZ, 0x1 ;  /* 0x00000001ff067424 */ /* 0x000fe400078e00ff */
[----:B------:R-:W-:Y:S02]  /*0170*/  IMAD.MOV.U32 R13, RZ, RZ, RZ ;  /* 0x000000ffff0d7224 */ /* 0x000fe400078e00ff */
[----:B0-----:R-:W-:-:S07]  /*0180*/  IMAD.U32 R20, RZ, RZ, UR6 ;  /* 0x00000006ff147e24 */ /* 0x001fce000f8e00ff */
.L_x_17:
[----:B------:R-:W-:Y:S01]  /*0190*/  LOP3.LUT R0, R13, R11, RZ, 0xfc, !PT ;  /* 0x0000000b0d007212 */ /* 0x000fe200078efcff */
[----:B------:R-:W-:Y:S01]  /*01a0*/  BSSY.RECONVERGENT B2, `(.L_x_14) ;  /* 0x000001f000027945 */ /* 0x000fe20003800200 */
[----:B------:R-:W-:Y:S01]  /*01b0*/  MOV R4, R12 ;  /* 0x0000000c00047202 */ /* 0x000fe20000000f00 */
[----:B------:R-:W-:Y:S01]  /*01c0*/  IMAD.MOV.U32 R3, RZ, RZ, R11 ;  /* 0x000000ffff037224 */ /* 0x000fe200078e000b */
[----:B------:R-:W-:Y:S01]  /*01d0*/  ISETP.NE.U32.AND P0, PT, R0, RZ, PT ;  /* 0x000000ff0000720c */ /* 0x000fe20003f05070 */
[----:B------:R-:W-:Y:S01]  /*01e0*/  IMAD.MOV.U32 R2, RZ, RZ, R6 ;  /* 0x000000ffff027224 */ /* 0x000fe200078e0006 */
[----:B------:R-:W-:-:S11]  /*01f0*/  MOV R0, R5 ;  /* 0x0000000500007202 */ /* 0x000fd60000000f00 */
[----:B------:R-:W-:Y:S05]  /*0200*/  @P0 BRA `(.L_x_15) ;  /* 0x0000000000500947 */ /* 0x000fea0003800000 */
[----:B------:R-:W0:Y:S01]  /*0210*/  I2F.U32.RP R10, R12 ;  /* 0x0000000c000a7306 */ /* 0x000e220000209000 */
[----:B------:R-:W-:-:S07]  /*0220*/  ISETP.NE.U32.AND P2, PT, R12, RZ, PT ;  /* 0x000000ff0c00720c */ /* 0x000fce0003f45070 */
[----:B0-----:R-:W0:Y:S02]  /*0230*/  MUFU.RCP R10, R10 ;  /* 0x0000000a000a7308 */ /* 0x001e240000001000 */
[----:B0-----:R-:W-:-:S06]  /*0240*/  VIADD R14, R10, 0xffffffe ;  /* 0x0ffffffe0a0e7836 */ /* 0x001fcc0000000000 */
[----:B------:R0:W1:Y:S02]  /*0250*/  F2I.FTZ.U32.TRUNC.NTZ R15, R14 ;  /* 0x0000000e000f7305 */ /* 0x000064000021f000 */
[----:B0-----:R-:W-:Y:S02]  /*0260*/  HFMA2 R14, -RZ, RZ, 0, 0 ;  /* 0x00000000ff0e7431 */ /* 0x001fe400000001ff */
[----:B-1----:R-:W-:-:S04]  /*0270*/  IMAD.MOV R17, RZ, RZ, -R15 ;  /* 0x000000ffff117224 */ /* 0x002fc800078e0a0f */
[----:B------:R-:W-:-:S04]  /*0280*/  IMAD R17, R17, R12, RZ ;  /* 0x0000000c11117224 */ /* 0x000fc800078e02ff */
[----:B------:R-:W-:-:S06]  /*0290*/  IMAD.HI.U32 R15, R15, R17, R14 ;  /* 0x000000110f0f7227 */ /* 0x000fcc00078e000e */
[----:B------:R-:W-:-:S04]  /*02a0*/  IMAD.HI.U32 R14, R15, R20, RZ ;  /* 0x000000140f0e7227 */ /* 0x000fc800078e00ff */
[----:B------:R-:W-:-:S04]  /*02b0*/  IMAD.MOV R15, RZ, RZ, -R14 ;  /* 0x000000ffff0f7224 */ /* 0x000fc800078e0a0e */
[----:B------:R-:W-:-:S05]  /*02c0*/  IMAD R15, R12, R15, R20 ;  /* 0x0000000f0c0f7224 */ /* 0x000fca00078e0214 */
[----:B------:R-:W-:-:S13]  /*02d0*/  ISETP.GE.U32.AND P0, PT, R15, R12, PT ;  /* 0x0000000c0f00720c */ /* 0x000fda0003f06070 */
[----:B------:R-:W-:Y:S01]  /*02e0*/  @P0 IMAD.IADD R15, R15, 0x1, -R12 ;  /* 0x000000010f0f0824 */ /* 0x000fe200078e0a0c */
[----:B------:R-:W-:-:S04]  /*02f0*/  @P0 IADD3 R14, PT, PT, R14, 0x1, RZ ;  /* 0x000000010e0e0810 */ /* 0x000fc80007ffe0ff */
[----:B------:R-:W-:Y:S01]  /*0300*/  ISETP.GE.U32.AND P1, PT, R15, R12, PT ;  /* 0x0000000c0f00720c */ /* 0x000fe20003f26070 */
[----:B------:R-:W-:-:S12]  /*0310*/  IMAD.MOV.U32 R15, RZ, RZ, RZ ;  /* 0x000000ffff0f7224 */ /* 0x000fd800078e00ff */
[----:B------:R-:W-:Y:S01]  /*0320*/  @P1 VIADD R14, R14, 0x1 ;  /* 0x000000010e0e1836 */ /* 0x000fe20000000000 */
[----:B------:R-:W-:Y:S01]  /*0330*/  @!P2 LOP3.LUT R14, RZ, R12, RZ, 0x33, !PT ;  /* 0x0000000cff0ea212 */ /* 0x000fe200078e33ff */
[----:B------:R-:W-:Y:S06]  /*0340*/  BRA `(.L_x_16) ;  /* 0x0000000000107947 */ /* 0x000fec0003800000 */
.L_x_15:
[----:B------:R-:W-:-:S07]  /*0350*/  MOV R10, 0x370 ;  /* 0x00000370000a7802 */ /* 0x000fce0000000f00 */
[----:B------:R-:W-:Y:S05]  /*0360*/  CALL.REL.NOINC `($__internal_0_$__cuda_sm20_div_s64) ;  /* 0x0000000000847944 */ /* 0x000fea0003c00000 */
[----:B------:R-:W-:Y:S01]  /*0370*/  MOV R14, R16 ;  /* 0x00000010000e7202 */ /* 0x000fe20000000f00 */
[----:B------:R-:W-:-:S07]  /*0380*/  IMAD.MOV.U32 R15, RZ, RZ, R17 ;  /* 0x000000ffff0f7224 */ /* 0x000fce00078e0011 */
.L_x_16:
[----:B------:R-:W-:Y:S05]  /*0390*/  BSYNC.RECONVERGENT B2 ;  /* 0x0000000000027941 */ /* 0x000fea0003800200 */
.L_x_14:
[----:B------:R-:W-:Y:S02]  /*03a0*/  IADD3 R17, P0, PT, RZ, -R14, RZ ;  /* 0x8000000eff117210 */ /* 0x000fe40007f1e0ff */
[----:B------:R-:W-:-:S03]  /*03b0*/  MOV R21, R13 ;  /* 0x0000000d00157202 */ /* 0x000fc60000000f00 */
[----:B------:R-:W-:-:S04]  /*03c0*/  IMAD.X R19, RZ, RZ, ~R15, P0 ;  /* 0x000000ffff137224 */ /* 0x000fc800000e0e0f */
[----:B------:R-:W-:Y:S02]  /*03d0*/  IMAD R10, R19, R12, RZ ;  /* 0x0000000c130a7224 */ /* 0x000fe400078e02ff */
[----:B------:R-:W-:-:S04]  /*03e0*/  IMAD.WIDE.U32 R12, R12, R17, R20 ;  /* 0x000000110c0c7225 */ /* 0x000fc800078e0014 */
[-C--:B------:R-:W-:Y:S01]  /*03f0*/  IMAD R15, R11, R17.reuse, R10 ;  /* 0x000000110b0f7224 */ /* 0x080fe200078e020a */
[----:B------:R-:W-:Y:S01]  /*0400*/  ISETP.NE.U32.AND P0, PT, R12, RZ, PT ;  /* 0x000000ff0c00720c */ /* 0x000fe20003f05070 */
[----:B------:R-:W-:Y:S02]  /*0410*/  IMAD.MOV.U32 R10, RZ, RZ, R8 ;  /* 0x000000ffff0a7224 */ /* 0x000fe400078e0008 */
[----:B------:R-:W-:Y:S02]  /*0420*/  IMAD.MOV.U32 R11, RZ, RZ, R7 ;  /* 0x000000ffff0b7224 */ /* 0x000fe400078e0007 */
[----:B------:R-:W-:Y:S02]  /*0430*/  IMAD R8, R19, R6, RZ ;  /* 0x0000000613087224 */ /* 0x000fe400078e02ff */
[----:B------:R-:W-:Y:S01]  /*0440*/  IMAD.WIDE.U32 R6, R6, R17, R10 ;  /* 0x0000001106067225 */ /* 0x000fe200078e000a */
[----:B------:R-:W-:Y:S02]  /*0450*/  IADD3 R11, PT, PT, R13, R15, RZ ;  /* 0x0000000f0d0b7210 */ /* 0x000fe40007ffe0ff */
[----:B------:R-:W-:Y:S01]  /*0460*/  MOV R13, R3 ;  /* 0x00000003000d7202 */ /* 0x000fe20000000f00 */
[----:B------:R-:W-:Y:S01]  /*0470*/  IMAD R5, R5, R17, R8 ;  /* 0x0000001105057224 */ /* 0x000fe200078e0208 */
[----:B------:R-:W-:Y:S01]  /*0480*/  ISETP.NE.AND.EX P0, PT, R11, RZ, PT, P0 ;  /* 0x000000ff0b00720c */ /* 0x000fe20003f05300 */
[----:B------:R-:W-:-:S02]  /*0490*/  IMAD.MOV.U32 R20, RZ, RZ, R4 ;  /* 0x000000ffff147224 */ /* 0x000fc400078e0004 */
[----:B------:R-:W-:Y:S02]  /*04a0*/  IMAD.IADD R5, R7, 0x1, R5 ;  /* 0x0000000107057824 */ /* 0x000fe400078e0205 */
[----:B------:R-:W-:Y:S02]  /*04b0*/  IMAD.MOV.U32 R8, RZ, RZ, R2 ;  /* 0x000000ffff087224 */ /* 0x000fe400078e0002 */
[----:B------:R-:W-:-:S06]  /*04c0*/  IMAD.MOV.U32 R7, RZ, RZ, R0 ;  /* 0x000000ffff077224 */ /* 0x000fcc00078e0000 */
[----:B------:R-:W-:Y:S05]  /*04d0*/  @P0 BRA `(.L_x_17) ;  /* 0xfffffffc002c0947 */ /* 0x000fea000383ffff */
[----:B------:R-:W-:Y:S05]  /*04e0*/  BSYNC.RECONVERGENT B1 ;  /* 0x0000000000017941 */ /* 0x000fea0003800200 */
.L_x_13:
[----:B------:R-:W0:Y:S01]  /*04f0*/  LDCU UR6, c[0x3][URZ] ;  /* 0x00c00000ff0677ac */ /* 0x000e220008000800 */
[----:B------:R-:W-:-:S04]  /*0500*/  SHF.R.S32.HI R5, RZ, 0x1f, R0 ;  /* 0x0000001fff057819 */ /* 0x000fc80000011400 */
[----:B0-----:R-:W-:-:S04]  /*0510*/  LOP3.LUT R5, R5, UR6, RZ, 0xc0, !PT ;  /* 0x0000000605057c12 */ /* 0x001fc8000f8ec0ff */
[----:B------:R-:W-:-:S07]  /*0520*/  IADD3 R5, PT, PT, R5, R2, RZ ;  /* 0x0000000205057210 */ /* 0x000fce0007ffe0ff */
.L_x_12:
[----:B------:R-:W-:Y:S05]  /*0530*/  BSYNC.RECONVERGENT B0 ;  /* 0x0000000000007941 */ /* 0x000fea0003800200 */
.L_x_11:
[----:B------:R-:W0:Y:S02]  /*0540*/  LDC.64 R2, c[0x0][0x388] ;  /* 0x0000e200ff027b82 */ /* 0x000e240000000a00 */
[----:B0-----:R-:W-:-:S05]  /*0550*/  IMAD.WIDE R2, R9, 0x4, R2 ;  /* 0x0000000409027825 */ /* 0x001fca00078e0202 */
[----:B------:R-:W-:Y:S01]  /*0560*/  STG.E desc[UR4][R2.64], R5 ;  /* 0x0000000502007986 */ /* 0x000fe2000c101904 */
[----:B------:R-:W-:Y:S05]  /*0570*/  EXIT ;  /* 0x000000000000794d */ /* 0x000fea0003800000 */
        .weak           $__internal_0_$__cuda_sm20_div_s64
        .type           $__internal_0_$__cuda_sm20_div_s64,@function
        .size           $__internal_0_$__cuda_sm20_div_s64,(.L_x_28 - $__internal_0_$__cuda_sm20_div_s64)
$__internal_0_$__cuda_sm20_div_s64:
[-C--:B------:R-:W-:Y:S02]  /*0580*/  IADD3 R17, P1, PT, RZ, -R12.reuse, RZ ;  /* 0x8000000cff117210 */ /* 0x080fe40007f3e0ff */
[----:B------:R-:W-:Y:S02]  /*0590*/  ISETP.GE.AND P0, PT, R11, RZ, PT ;  /* 0x000000ff0b00720c */ /* 0x000fe40003f06270 */
[----:B------:R-:W-:Y:S01]  /*05a0*/  ISETP.GE.AND P3, PT, R13, RZ, PT ;  /* 0x000000ff0d00720c */ /* 0x000fe20003f66270 */
[----:B------:R-:W-:Y:S01]  /*05b0*/  IMAD.X R14, RZ, RZ, ~R11, P1 ;  /* 0x000000ffff0e7224 */ /* 0x000fe200008e0e0b */
[----:B------:R-:W-:-:S04]  /*05c0*/  SEL R16, R17, R12, !P0 ;  /* 0x0000000c11107207 */ /* 0x000fc80004000000 */
[----:B------:R-:W-:-:S04]  /*05d0*/  SEL R17, R14, R11, !P0 ;  /* 0x0000000b0e117207 */ /* 0x000fc80004000000 */
[----:B------:R-:W0:Y:S08]  /*05e0*/  I2F.U64.RP R22, R16 ;  /* 0x0000001000167312 */ /* 0x000e300000309000 */
[----:B0-----:R-:W0:Y:S02]  /*05f0*/  MUFU.RCP R22, R22 ;  /* 0x0000001600167308 */ /* 0x001e240000001000 */
[----:B0-----:R-:W-:-:S06]  /*0600*/  VIADD R14, R22, 0x1ffffffe ;  /* 0x1ffffffe160e7836 */ /* 0x001fcc0000000000 */
[----:B------:R-:W0:Y:S02]  /*0610*/  F2I.U64.TRUNC R14, R14 ;  /* 0x0000000e000e7311 */ /* 0x000e24000020d800 */
[----:B0-----:R-:W-:-:S04]  /*0620*/  IMAD.WIDE.U32 R18, R14, R16, RZ ;  /* 0x000000100e127225 */ /* 0x001fc800078e00ff */
[----:B------:R-:W-:Y:S01]  /*0630*/  IMAD R19, R14, R17, R19 ;  /* 0x000000110e137224 */ /* 0x000fe200078e0213 */
[----:B------:R-:W-:-:S03]  /*0640*/  IADD3 R21, P0, PT, RZ, -R18, RZ ;  /* 0x80000012ff157210 */ /* 0x000fc60007f1e0ff */
[----:B------:R-:W-:Y:S02]  /*0650*/  IMAD R19, R15, R16, R19 ;  /* 0x000000100f137224 */ /* 0x000fe400078e0213 */
[----:B------:R-:W-:-:S03]  /*0660*/  IMAD.HI.U32 R18, R14, R21, RZ ;  /* 0x000000150e127227 */ /* 0x000fc600078e00ff */
[----:B------:R-:W-:Y:S01]  /*0670*/  IADD3.X R23, PT, PT, RZ, ~R19, RZ, P0, !PT ;  /* 0x80000013ff177210 */ /* 0x000fe200007fe4ff */
[----:B------:R-:W-:-:S04]  /*0680*/  IMAD.MOV.U32 R19, RZ, RZ, R14 ;  /* 0x000000ffff137224 */ /* 0x000fc800078e000e */
[----:B------:R-:W-:-:S04]  /*0690*/  IMAD.WIDE.U32 R18, P0, R14, R23, R18 ;  /* 0x000000170e127225 */ /* 0x000fc80007800012 */
[----:B------:R-:W-:-:S04]  /*06a0*/  IMAD.HI.U32 R18, P1, R15, R21, R18 ;  /* 0x000000150f127227 */ /* 0x000fc80007820012 */
[CC--:B------:R-:W-:Y:S02]  /*06b0*/  IMAD R19, R15.reuse, R23.reuse, RZ ;  /* 0x000000170f137224 */ /* 0x0c0fe400078e02ff */
[----:B------:R-:W-:-:S03]  /*06c0*/  IMAD.HI.U32 R21, R15, R23, RZ ;  /* 0x000000170f157227 */ /* 0x000fc600078e00ff */
[----:B------:R-:W-:Y:S01]  /*06d0*/  IADD3 R19, P2, PT, R19, R18, RZ ;  /* 0x0000001213137210 */ /* 0x000fe20007f5e0ff */
[----:B------:R-:W-:-:S04]  /*06e0*/  IMAD.X R21, R21, 0x1, R15, P0 ;  /* 0x0000000115157824 */ /* 0x000fc800000e060f */
[----:B------:R-:W-:Y:S01]  /*06f0*/  IMAD.WIDE.U32 R14, R19, R16, RZ ;  /* 0x00000010130e7225 */ /* 0x000fe200078e00ff */
[----:B------:R-:W-:-:S03]  /*0700*/  IADD3.X R21, PT, PT, RZ, RZ, R21, P2, P1 ;  /* 0x000000ffff157210 */ /* 0x000fc600017e2415 */
[----:B------:R-:W-:Y:S01]  /*0710*/  IMAD R15, R19, R17, R15 ;  /* 0x00000011130f7224 */ /* 0x000fe200078e020f */
[----:B------:R-:W-:-:S03]  /*0720*/  IADD3 R23, P0, PT, RZ, -R14, RZ ;  /* 0x8000000eff177210 */ /* 0x000fc60007f1e0ff */
[----:B------:R-:W-:Y:S02]  /*0730*/  IMAD R14, R21, R16, R15 ;  /* 0x00000010150e7224 */ /* 0x000fe400078e020f */
[----:B------:R-:W-:-:S03]  /*0740*/  IMAD.HI.U32 R18, R19, R23, RZ ;  /* 0x0000001713127227 */ /* 0x000fc600078e00ff */
[----:B------:R-:W-:-:S05]  /*0750*/  IADD3.X R14, PT, PT, RZ, ~R14, RZ, P0, !PT ;  /* 0x8000000eff0e7210 */ /* 0x000fca00007fe4ff */
[----:B------:R-:W-:-:S04]  /*0760*/  IMAD.WIDE.U32 R18, P0, R19, R14, R18 ;  /* 0x0000000e13127225 */ /* 0x000fc80007800012 */
[C---:B------:R-:W-:Y:S02]  /*0770*/  IMAD R15, R21.reuse, R14, RZ ;  /* 0x0000000e150f7224 */ /* 0x040fe400078e02ff */
[----:B------:R-:W-:Y:S01]  /*0780*/  IMAD.HI.U32 R18, P1, R21, R23, R18 ;  /* 0x0000001715127227 */ /* 0x000fe20007820012 */
[----:B------:R-:W-:-:S03]  /*0790*/  IADD3 R19, P4, PT, RZ, -R20, RZ ;  /* 0x80000014ff137210 */ /* 0x000fc60007f9e0ff */
[----:B------:R-:W-:Y:S01]  /*07a0*/  IMAD.HI.U32 R14, R21, R14, RZ ;  /* 0x0000000e150e7227 */ /* 0x000fe200078e00ff */
[----:B------:R-:W-:Y:S02]  /*07b0*/  SEL R19, R19, R20, !P3 ;  /* 0x0000001413137207 */ /* 0x000fe40005800000 */
[----:B------:R-:W-:Y:S01]  /*07c0*/  IADD3 R18, P2, PT, R15, R18, RZ ;  /* 0x000000120f127210 */ /* 0x000fe20007f5e0ff */
[----:B------:R-:W-:Y:S01]  /*07d0*/  IMAD.X R22, RZ, RZ, ~R13, P4 ;  /* 0x000000ffff167224 */ /* 0x000fe200020e0e0d */
[----:B------:R-:W-:-:S03]  /*07e0*/  IADD3.X R15, PT, PT, R14, R21, RZ, P0, !PT ;  /* 0x000000150e0f7210 */ /* 0x000fc600007fe4ff */
[----:B------:R-:W-:Y:S01]  /*07f0*/  IMAD.HI.U32 R14, R18, R19, RZ ;  /* 0x00000013120e7227 */ /* 0x000fe200078e00ff */
[----:B------:R-:W-:Y:S02]  /*0800*/  SEL R21, R22, R13, !P3 ;  /* 0x0000000d16157207 */ /* 0x000fe40005800000 */
[----:B------:R-:W-:Y:S01]  /*0810*/  IADD3.X R22, PT, PT, RZ, RZ, R15, P2, P1 ;  /* 0x000000ffff167210 */ /* 0x000fe200017e240f */
[----:B------:R-:W-:Y:S02]  /*0820*/  IMAD.MOV.U32 R15, RZ, RZ, RZ ;  /* 0x000000ffff0f7224 */ /* 0x000fe400078e00ff */
[----:B------:R-:W-:-:S04]  /*0830*/  IMAD.WIDE.U32 R14, R18, R21, R14 ;  /* 0x00000015120e7225 */ /* 0x000fc800078e000e */
[C---:B------:R-:W-:Y:S02]  /*0840*/  IMAD R25, R22.reuse, R21, RZ ;  /* 0x0000001516197224 */ /* 0x040fe400078e02ff */
[----:B------:R-:W-:-:S04]  /*0850*/  IMAD.HI.U32 R14, P0, R22, R19, R14 ;  /* 0x00000013160e7227 */ /* 0x000fc8000780000e */
[----:B------:R-:W-:Y:S01]  /*0860*/  IMAD.HI.U32 R23, R22, R21, RZ ;  /* 0x0000001516177227 */ /* 0x000fe200078e00ff */
[----:B------:R-:W-:-:S04]  /*0870*/  IADD3 R25, P1, PT, R25, R14, RZ ;  /* 0x0000000e19197210 */ /* 0x000fc80007f3e0ff */
[----:B------:R-:W-:Y:S01]  /*0880*/  IADD3.X R23, PT, PT, R23, RZ, RZ, P0, !PT ;  /* 0x000000ff17177210 */ /* 0x000fe200007fe4ff */
[----:B------:R-:W-:-:S04]  /*0890*/  IMAD.WIDE.U32 R14, R25, R16, RZ ;  /* 0x00000010190e7225 */ /* 0x000fc800078e00ff */
[----:B------:R-:W-:Y:S01]  /*08a0*/  IMAD.X R23, RZ, RZ, R23, P1 ;  /* 0x000000ffff177224 */ /* 0x000fe200008e0617 */
[----:B------:R-:W-:Y:S01]  /*08b0*/  IADD3 R27, P1, PT, -R14, R19, RZ ;  /* 0x000000130e1b7210 */ /* 0x000fe20007f3e1ff */
[----:B------:R-:W-:-:S03]  /*08c0*/  IMAD R15, R25, R17, R15 ;  /* 0x00000011190f7224 */ /* 0x000fc600078e020f */
[-C--:B------:R-:W-:Y:S01]  /*08d0*/  ISETP.GE.U32.AND P0, PT, R27, R16.reuse, PT ;  /* 0x000000101b00720c */ /* 0x080fe20003f06070 */
[----:B------:R-:W-:-:S05]  /*08e0*/  IMAD R14, R23, R16, R15 ;  /* 0x00000010170e7224 */ /* 0x000fca00078e020f */
[----:B------:R-:W-:Y:S02]  /*08f0*/  IADD3.X R21, PT, PT, ~R14, R21, RZ, P1, !PT ;  /* 0x000000150e157210 */ /* 0x000fe40000ffe5ff */
[----:B------:R-:W-:Y:S02]  /*0900*/  IADD3 R15, P1, PT, R27, -R16, RZ ;  /* 0x800000101b0f7210 */ /* 0x000fe40007f3e0ff */
[----:B------:R-:W-:-:S03]  /*0910*/  ISETP.GE.U32.AND.EX P0, PT, R21, R17, PT, P0 ;  /* 0x000000111500720c */ /* 0x000fc60003f06100 */
[----:B------:R-:W-:Y:S01]  /*0920*/  IMAD.X R19, R21, 0x1, ~R17, P1 ;  /* 0x0000000115137824 */ /* 0x000fe200008e0e11 */
[----:B------:R-:W-:Y:S02]  /*0930*/  IADD3 R14, P1, PT, R25, 0x1, RZ ;  /* 0x00000001190e7810 */ /* 0x000fe40007f3e0ff */
[----:B------:R-:W-:Y:S02]  /*0940*/  SEL R15, R15, R27, P0 ;  /* 0x0000001b0f0f7207 */ /* 0x000fe40000000000 */
[----:B------:R-:W-:Y:S02]  /*0950*/  IADD3.X R18, PT, PT, RZ, R23, RZ, P1, !PT ;  /* 0x00000017ff127210 */ /* 0x000fe40000ffe4ff */
[----:B------:R-:W-:Y:S02]  /*0960*/  SEL R25, R14, R25, P0 ;  /* 0x000000190e197207 */ /* 0x000fe40000000000 */
[----:B------:R-:W-:Y:S02]  /*0970*/  SEL R19, R19, R21, P0 ;  /* 0x0000001513137207 */ /* 0x000fe40000000000 */
[----:B------:R-:W-:-:S02]  /*0980*/  ISETP.GE.U32.AND P1, PT, R15, R16, PT ;  /* 0x000000100f00720c */ /* 0x000fc40003f26070 */
[----:B------:R-:W-:Y:S02]  /*0990*/  SEL R14, R18, R23, P0 ;  /* 0x00000017120e7207 */ /* 0x000fe40000000000 */
[----:B------:R-:W-:Y:S02]  /*09a0*/  IADD3 R16, P2, PT, R25, 0x1, RZ ;  /* 0x0000000119107810 */ /* 0x000fe40007f5e0ff */
[----:B------:R-:W-:Y:S02]  /*09b0*/  ISETP.GE.U32.AND.EX P0, PT, R19, R17, PT, P1 ;  /* 0x000000111300720c */ /* 0x000fe40003f06110 */
[----:B------:R-:W-:Y:S01]  /*09c0*/  LOP3.LUT R18, R11, R13, RZ, 0x3c, !PT ;  /* 0x0000000d0b127212 */ /* 0x000fe200078e3cff */
[----:B------:R-:W-:Y:S01]  /*09d0*/  IMAD.X R17, RZ, RZ, R14, P2 ;  /* 0x000000ffff117224 */ /* 0x000fe200010e060e */
[----:B------:R-:W-:Y:S02]  /*09e0*/  SEL R16, R16, R25, P0 ;  /* 0x0000001910107207 */ /* 0x000fe40000000000 */
[----:B------:R-:W-:-:S02]  /*09f0*/  ISETP.GE.AND P1, PT, R18, RZ, PT ;  /* 0x000000ff1200720c */ /* 0x000fc40003f26270 */
[----:B------:R-:W-:Y:S02]  /*0a00*/  SEL R17, R17, R14, P0 ;  /* 0x0000000e11117207 */ /* 0x000fe40000000000 */
[-C--:B------:R-:W-:Y:S02]  /*0a10*/  IADD3 R15, P2, PT, RZ, -R16.reuse, RZ ;  /* 0x80000010ff0f7210 */ /* 0x080fe40007f5e0ff */
[----:B------:R-:W-:Y:S02]  /*0a20*/  ISETP.NE.U32.AND P0, PT, R12, RZ, PT ;  /* 0x000000ff0c00720c */ /* 0x000fe40003f05070 */
[-C--:B------:R-:W-:Y:S02]  /*0a30*/  IADD3.X R14, PT, PT, RZ, ~R17.reuse, RZ, P2, !PT ;  /* 0x80000011ff0e7210 */ /* 0x080fe400017fe4ff */
[----:B------:R-:W-:Y:S01]  /*0a40*/  SEL R16, R15, R16, !P1 ;  /* 0x000000100f107207 */ /* 0x000fe20004800000 */
[----:B------:R-:W-:Y:S01]  /*0a50*/  HFMA2 R15, -RZ, RZ, 0, 0 ;  /* 0x00000000ff0f7431 */ /* 0x000fe200000001ff */
[----:B------:R-:W-:Y:S01]  /*0a60*/  SEL R17, R14, R17, !P1 ;  /* 0x000000110e117207 */ /* 0x000fe20004800000 */
[----:B------:R-:W-:Y:S01]  /*0a70*/  IMAD.MOV.U32 R14, RZ, RZ, R10 ;  /* 0x000000ffff0e7224 */ /* 0x000fe200078e000a */
[----:B------:R-:W-:-:S04]  /*0a80*/  ISETP.NE.AND.EX P0, PT, R11, RZ, PT, P0 ;  /* 0x000000ff0b00720c */ /* 0x000fc80003f05300 */
[----:B------:R-:W-:Y:S02]  /*0a90*/  SEL R16, R16, 0xffffffff, P0 ;  /* 0xffffffff10107807 */ /* 0x000fe40000000000 */
[----:B------:R-:W-:Y:S01]  /*0aa0*/  SEL R17, R17, 0xffffffff, P0 ;  /* 0xffffffff11117807 */ /* 0x000fe20000000000 */
[----:B------:R-:W-:Y:S06]  /*0ab0*/  RET.REL.NODEC R14 `(_Z28fp_inv_arrays_better_barrettPKjPji) ;  /* 0xfffffff40e507950 */ /* 0x000fec0003c3ffff */
.L_x_18:
        /* <DEDUP_REMOVED lines=12> */
.L_x_28:


//--------------------- .text._Z28fp_pow_arrays_better_barrettPKjS0_Pji --------------------------
	.section	.text._Z28fp_pow_arrays_better_barrettPKjS0_Pji,"ax",@progbits
	.align	128
        .global         _Z28fp_pow_arrays_better_barrettPKjS0_Pji
        .type           _Z28fp_pow_arrays_better_barrettPKjS0_Pji,@function
        .size           _Z28fp_pow_arrays_better_barrettPKjS0_Pji,(.L_x_32 - _Z28fp_pow_arrays_better_barrettPKjS0_Pji)
        .other          _Z28fp_pow_arrays_better_barrettPKjS0_Pji,@"STO_CUDA_ENTRY STV_DEFAULT"
_Z28fp_pow_arrays_better_barrettPKjS0_Pji:
.text._Z28fp_pow_arrays_better_barrettPKjS0_Pji:
        /* <DEDUP_REMOVED lines=10> */
[----:B------:R-:W2:Y:S06]  /*00a0*/  LDCU.64 UR4, c[0x3][0x8] ;  /* 0x00c00100ff0477ac */ /* 0x000eac0008000a00 */
[----:B------:R-:W3:Y:S01]  /*00b0*/  LDC.64 R4, c[0x0][0x388] ;  /* 0x0000e200ff047b82 */ /* 0x000ee20000000a00 */
[----:B------:R-:W4:Y:S07]  /*00c0*/  LDCU.64 UR8, c[0x3][0x8] ;  /* 0x00c00100ff0877ac */ /* 0x000f2e0008000a00 */
[----:B------:R-:W5:Y:S01]  /*00d0*/  LDC R10, c[0x3][RZ] ;  /* 0x00c00000ff0a7b82 */ /* 0x000f620000000800 */
[----:B0-----:R-:W-:-:S06]  /*00e0*/  IMAD.WIDE R2, R0, 0x4, R2 ;  /* 0x0000000400027825 */ /* 0x001fcc00078e0202 */
[----:B-1----:R0:W2:Y:S01]  /*00f0*/  LDG.E R2, desc[UR6][R2.64] ;  /* 0x0000000602027981 */ /* 0x0020a2000c1e1900 */
[----:B---3--:R-:W-:-:S05]  /*0100*/  IMAD.WIDE R4, R0, 0x4, R4 ;  /* 0x0000000400047825 */ /* 0x008fca00078e0204 */
[----:B------:R-:W3:Y:S01]  /*0110*/  LDG.E R8, desc[UR6][R4.64] ;  /* 0x0000000604087981 */ /* 0x000ee2000c1e1900 */
[----:B------:R-:W-:Y:S01]  /*0120*/  BSSY.RECONVERGENT B0, `(.L_x_19) ;  /* 0x0000044000007945 */ /* 0x000fe20003800200 */
[----:B0-----:R-:W-:Y:S01]  /*0130*/  IMAD.MOV.U32 R3, RZ, RZ, RZ ;  /* 0x000000ffff037224 */ /* 0x001fe200078e00ff */
[----:B--2---:R-:W-:-:S05]  /*0140*/  SHF.R.U64 R6, R2, 0x1d, RZ ;  /* 0x0000001d02067819 */ /* 0x004fca00000012ff */
[C---:B------:R-:W-:Y:S02]  /*0150*/  IMAD R9, R6.reuse, UR5, RZ ;  /* 0x0000000506097c24 */ /* 0x040fe4000f8e02ff */
[----:B------:R-:W-:Y:S01]  /*0160*/  IMAD.WIDE.U32 R6, R6, UR4, RZ ;  /* 0x0000000406067c25 */ /* 0x000fe2000f8e00ff */
[----:B---3--:R-:W-:-:S03]  /*0170*/  ISETP.NE.AND P0, PT, R8, RZ, PT ;  /* 0x000000ff0800720c */ /* 0x008fc60003f05270 */
[----:B------:R-:W-:-:S05]  /*0180*/  IMAD.IADD R6, R7, 0x1, R9 ;  /* 0x0000000107067824 */ /* 0x000fca00078e0209 */
[----:B------:R-:W-:-:S04]  /*0190*/  SHF.R.U32.HI R6, RZ, 0x2, R6 ;  /* 0x00000002ff067819 */ /* 0x000fc80000011606 */
[----:B------:R-:W-:Y:S01]  /*01a0*/  IADD3 R7, P1, PT, RZ, -R6, RZ ;  /* 0x80000006ff077210 */ /* 0x000fe20007f3e0ff */
[----:B------:R-:W-:-:S04]  /*01b0*/  HFMA2 R6, -RZ, RZ, 0, 5.9604644775390625e-08 ;  /* 0x00000001ff067431 */ /* 0x000fc800000001ff */
[----:B-----5:R-:W-:-:S04]  /*01c0*/  IMAD.WIDE.U32 R4, R7, R10, R2 ;  /* 0x0000000a07047225 */ /* 0x020fc800078e0002 */
[----:B------:R-:W-:Y:S01]  /*01d0*/  IMAD.X R3, RZ, RZ, -0x1, P1 ;  /* 0xffffffffff037424 */ /* 0x000fe200008e06ff */
[----:B----4-:R-:W-:Y:S06]  /*01e0*/  @!P0 BRA `(.L_x_20) ;  /* 0x0000000000dc8947 */ /* 0x010fec0003800000 */
[----:B------:R-:W0:Y:S01]  /*01f0*/  LDC R2, c[0x3][RZ] ;  /* 0x00c00000ff027b82 */ /* 0x000e220000000800 */
[-C--:B------:R-:W-:Y:S01]  /*0200*/  IMAD R3, R3, R10.reuse, RZ ;  /* 0x0000000a03037224 */ /* 0x080fe200078e02ff */
[----:B------:R-:W-:Y:S01]  /*0210*/  ISETP.GE.U32.AND P0, PT, R4, R10, PT ;  /* 0x0000000a0400720c */ /* 0x000fe20003f06070 */
[----:B------:R-:W-:Y:S02]  /*0220*/  IMAD.MOV.U32 R6, RZ, RZ, 0x1 ;  /* 0x00000001ff067424 */ /* 0x000fe400078e00ff */
[----:B------:R-:W-:-:S05]  /*0230*/  IMAD.IADD R3, R5, 0x1, R3 ;  /* 0x0000000105037824 */ /* 0x000fca00078e0203 */
[----:B------:R-:W-:Y:S02]  /*0240*/  ISETP.GE.U32.AND.EX P0, PT, R3, RZ, PT, P0 ;  /* 0x000000ff0300720c */ /* 0x000fe40003f06100 */
[----:B------:R-:W-:Y:S02]  /*0250*/  MOV R3, R8 ;  /* 0x0000000800037202 */ /* 0x000fe40000000f00 */
[----:B------:R-:W-:-:S05]  /*0260*/  SEL R7, R10, RZ, P0 ;  /* 0x000000ff0a077207 */ /* 0x000fca0000000000 */
[----:B------:R-:W-:-:S07]  /*0270*/  IMAD.IADD R7, R4, 0x1, -R7 ;  /* 0x0000000104077824 */ /* 0x000fce00078e0a07 */
.L_x_23:
[----:B------:R-:W-:Y:S01]  /*0280*/  LOP3.LUT R4, R3, 0x1, RZ, 0xc0, !PT ;  /* 0x0000000103047812 */ /* 0x000fe200078ec0ff */
[----:B------:R-:W-:Y:S03]  /*0290*/  BSSY.RECONVERGENT B1, `(.L_x_21) ;  /* 0x0000017000017945 */ /* 0x000fe60003800200 */
[----:B------:R-:W-:Y:S01]  /*02a0*/  ISETP.NE.U32.AND P0, PT, R4, 0x1, PT ;  /* 0x000000010400780c */ /* 0x000fe20003f05070 */
[----:B------:R-:W-:-:S12]  /*02b0*/  IMAD.WIDE.U32 R4, R7, R7, RZ ;  /* 0x0000000707047225 */ /* 0x000fd800078e00ff */
[----:B------:R-:W-:Y:S05]  /*02c0*/  @P0 BRA `(.L_x_22) ;  /* 0x00000000004c0947 */ /* 0x000fea0003800000 */
[----:B------:R-:W-:Y:S01]  /*02d0*/  IMAD.WIDE.U32 R6, R7, R6, RZ ;  /* 0x0000000607067225 */ /* 0x000fe200078e00ff */
[----:B------:R-:W-:-:S04]  /*02e0*/  UMOV UR4, URZ ;  /* 0x000000ff00047c82 */ /* 0x000fc80008000000 */
        /* <DEDUP_REMOVED lines=16> */
[----:B------:R-:W-:-:S07]  /*03f0*/  IMAD.IADD R6, R6, 0x1, -R7 ;  /* 0x0000000106067824 */ /* 0x000fce00078e0a07 */
.L_x_22:
[----:B------:R-:W-:Y:S05]  /*0400*/  BSYNC.RECONVERGENT B1 ;  /* 0x0000000000017941 */ /* 0x000fea0003800200 */
.L_x_21:
[----:B------:R-:W-:Y:S01]  /*0410*/  UMOV UR4, URZ ;  /* 0x000000ff00047c82 */ /* 0x000fe20008000000 */
[----:B------:R-:W-:Y:S02]  /*0420*/  ISETP.GT.U32.AND P1, PT, R3, 0x1, PT ;  /* 0x000000010300780c */ /* 0x000fe40003f24070 */
[----:B------:R-:W-:Y:S02]  /*0430*/  IADD3 R5, PT, PT, R5, UR4, RZ ;  /* 0x0000000405057c10 */ /* 0x000fe4000fffe0ff */
[----:B------:R-:W-:Y:S02]  /*0440*/  SHF.R.U32.HI R3, RZ, 0x1, R3 ;  /* 0x00000001ff037819 */ /* 0x000fe40000011603 */
[--C-:B------:R-:W-:Y:S02]  /*0450*/  SHF.R.U32.HI R8, RZ, 0x1d, R5.reuse ;  /* 0x0000001dff087819 */ /* 0x100fe40000011605 */
[----:B------:R-:W-:-:S03]  /*0460*/  SHF.R.U64 R7, R4, 0x1d, R5 ;  /* 0x0000001d04077819 */ /* 0x000fc60000001205 */
[----:B------:R-:W-:Y:S02]  /*0470*/  IMAD R10, R8, UR8, RZ ;  /* 0x00000008080a7c24 */ /* 0x000fe4000f8e02ff */
[----:B------:R-:W-:-:S04]  /*0480*/  IMAD.WIDE.U32 R8, R7, UR8, RZ ;  /* 0x0000000807087c25 */ /* 0x000fc8000f8e00ff */
[----:B------:R-:W-:-:S04]  /*0490*/  IMAD R7, R7, UR9, R10 ;  /* 0x0000000907077c24 */ /* 0x000fc8000f8e020a */
[----:B------:R-:W-:-:S05]  /*04a0*/  IMAD.IADD R7, R9, 0x1, R7 ;  /* 0x0000000109077824 */ /* 0x000fca00078e0207 */
[----:B------:R-:W-:-:S04]  /*04b0*/  SHF.R.U32.HI R7, RZ, 0x2, R7 ;  /* 0x00000002ff077819 */ /* 0x000fc80000011607 */
[----:B------:R-:W-:-:S04]  /*04c0*/  IADD3 R7, P0, PT, RZ, -R7, RZ ;  /* 0x80000007ff077210 */ /* 0x000fc80007f1e0ff */
[----:B------:R-:W-:Y:S01]  /*04d0*/  IADD3.X R9, PT, PT, RZ, -0x1, RZ, P0, !PT ;  /* 0xffffffffff097810 */ /* 0x000fe200007fe4ff */
[----:B0-----:R-:W-:-:S04]  /*04e0*/  IMAD.WIDE.U32 R4, R7, R2, R4 ;  /* 0x0000000207047225 */ /* 0x001fc800078e0004 */
[-C--:B------:R-:W-:Y:S01]  /*04f0*/  IMAD R7, R9, R2.reuse, RZ ;  /* 0x0000000209077224 */ /* 0x080fe200078e02ff */
[----:B------:R-:W-:-:S03]  /*0500*/  ISETP.GE.U32.AND P0, PT, R4, R2, PT ;  /* 0x000000020400720c */ /* 0x000fc60003f06070 */
[----:B------:R-:W-:-:S05]  /*0510*/  IMAD.IADD R5, R5, 0x1, R7 ;  /* 0x0000000105057824 */ /* 0x000fca00078e0207 */
[----:B------:R-:W-:-:S04]  /*0520*/  ISETP.GE.U32.AND.EX P0, PT, R5, RZ, PT, P0 ;  /* 0x000000ff0500720c */ /* 0x000fc80003f06100 */
[----:B------:R-:W-:-:S04]  /*0530*/  SEL R5, R2, RZ, P0 ;  /* 0x000000ff02057207 */ /* 0x000fc80000000000 */
[----:B------:R-:W-:Y:S01]  /*0540*/  IADD3 R7, PT, PT, -R5, R4, RZ ;  /* 0x0000000405077210 */ /* 0x000fe20007ffe1ff */
[----:B------:R-:W-:Y:S06]  /*0550*/  @P1 BRA `(.L_x_23) ;  /* 0xfffffffc00481947 */ /* 0x000fec000383ffff */
.L_x_20:
[----:B------:R-:W-:Y:S05]  /*0560*/  BSYNC.RECONVERGENT B0 ;  /* 0x0000000000007941 */ /* 0x000fea0003800200 */
.L_x_19:
[----:B------:R-:W0:Y:S02]  /*0570*/  LDC.64 R2, c[0x0][0x390] ;  /* 0x0000e400ff027b82 */ /* 0x000e240000000a00 */
[----:B0-----:R-:W-:-:S05]  /*0580*/  IMAD.WIDE R2, R0, 0x4, R2 ;  /* 0x0000000400027825 */ /* 0x001fca00078e0202 */
[----:B------:R-:W-:Y:S01]  /*0590*/  STG.E desc[UR6][R2.64], R6 ;  /* 0x0000000602007986 */ /* 0x000fe2000c101906 */
[----:B------:R-:W-:Y:S05]  /*05a0*/  EXIT ;  /* 0x000000000000794d */ /* 0x000fea0003800000 */
.L_x_24:
        /* <DEDUP_REMOVED lines=13> */
.L_x_32:


//--------------------- .text._Z28fp_mul_arrays_better_barrettPKjS0_Pji --------------------------
	.section	.text._Z28fp_mul_arrays_better_barrettPKjS0_Pji,"ax",@progbits
	.align	128
        .global         _Z28fp_mul_arrays_better_barrettPKjS0_Pji
        .type           _Z28fp_mul_arrays_better_barrettPKjS0_Pji,@function
        .size           _Z28fp_mul_arrays_better_barrettPKjS0_Pji,(.L_x_33 - _Z28fp_mul_arrays_better_barrettPKjS0_Pji)
        .other          _Z28fp_mul_arrays_better_barrettPKjS0_Pji,@"STO_CUDA_ENTRY STV_DEFAULT"
_Z28fp_mul_arrays_better_barrettPKjS0_Pji:
.text._Z28fp_mul_arrays_better_barrettPKjS0_Pji:
        /* <DEDUP_REMOVED lines=11> */
[----:B------:R-:W3:Y:S08]  /*00b0*/  LDC.64 R4, c[0x0][0x388] ;  /* 0x0000e200ff047b82 */ /* 0x000ef00000000a00 */
[----:B------:R-:W4:Y:S01]  /*00c0*/  LDC R13, c[0x3][RZ] ;  /* 0x00c00000ff0d7b82 */ /* 0x000f220000000800 */
[----:B0-----:R-:W-:-:S06]  /*00d0*/  IMAD.WIDE R2, R0, 0x4, R2 ;  /* 0x0000000400027825 */ /* 0x001fcc00078e0202 */
[----:B-1----:R-:W5:Y:S01]  /*00e0*/  LDG.E R2, desc[UR4][R2.64] ;  /* 0x0000000402027981 */ /* 0x002f62000c1e1900 */
[----:B---3--:R-:W-:-:S06]  /*00f0*/  IMAD.WIDE R4, R0, 0x4, R4 ;  /* 0x0000000400047825 */ /* 0x008fcc00078e0204 */
[----:B------:R-:W5:Y:S02]  /*0100*/  LDG.E R5, desc[UR4][R4.64] ;  /* 0x0000000404057981 */ /* 0x000f64000c1e1900 */
[----:B-----5:R-:W-:-:S05]  /*0110*/  IMAD.WIDE.U32 R6, R5, R2, RZ ;  /* 0x0000000205067225 */ /* 0x020fca00078e00ff */
[--C-:B------:R-:W-:Y:S02]  /*0120*/  SHF.R.U32.HI R8, RZ, 0x1d, R7.reuse ;  /* 0x0000001dff087819 */ /* 0x100fe40000011607 */
[----:B------:R-:W-:-:S03]  /*0130*/  SHF.R.U64 R10, R6, 0x1d, R7 ;  /* 0x0000001d060a7819 */ /* 0x000fc60000001207 */
[----:B--2---:R-:W-:Y:S02]  /*0140*/  IMAD R11, R8, UR6, RZ ;  /* 0x00000006080b7c24 */ /* 0x004fe4000f8e02ff */
[----:B------:R-:W-:-:S04]  /*0150*/  IMAD.WIDE.U32 R8, R10, UR6, RZ ;  /* 0x000000060a087c25 */ /* 0x000fc8000f8e00ff */
[----:B------:R-:W-:-:S05]  /*0160*/  IMAD R8, R10, UR7, R11 ;  /* 0x000000070a087c24 */ /* 0x000fca000f8e020b */
[----:B------:R-:W-:-:S04]  /*0170*/  IADD3 R8, PT, PT, R9, R8, RZ ;  /* 0x0000000809087210 */ /* 0x000fc80007ffe0ff */
[----:B------:R-:W-:-:S04]  /*0180*/  SHF.R.U32.HI R2, RZ, 0x2, R8 ;  /* 0x00000002ff027819 */ /* 0x000fc80000011608 */
[----:B------:R-:W-:Y:S02]  /*0190*/  IADD3 R5, P0, PT, RZ, -R2, RZ ;  /* 0x80000002ff057210 */ /* 0x000fe40007f1e0ff */
[----:B------:R-:W0:Y:S02]  /*01a0*/  LDC.64 R2, c[0x0][0x390] ;  /* 0x0000e400ff027b82 */ /* 0x000e240000000a00 */
[----:B------:R-:W-:Y:S01]  /*01b0*/  IADD3.X R4, PT, PT, RZ, -0x1, RZ, P0, !PT ;  /* 0xffffffffff047810 */ /* 0x000fe200007fe4ff */
[----:B----4-:R-:W-:-:S04]  /*01c0*/  IMAD.WIDE.U32 R6, R5, R13, R6 ;  /* 0x0000000d05067225 */ /* 0x010fc800078e0006 */
[-C--:B------:R-:W-:Y:S01]  /*01d0*/  IMAD R5, R4, R13.reuse, RZ ;  /* 0x0000000d04057224 */ /* 0x080fe200078e02ff */
[----:B------:R-:W-:-:S04]  /*01e0*/  ISETP.GE.U32.AND P0, PT, R6, R13, PT ;  /* 0x0000000d0600720c */ /* 0x000fc80003f06070 */
[----:B------:R-:W-:-:S04]  /*01f0*/  IADD3 R4, PT, PT, R7, R5, RZ ;  /* 0x0000000507047210 */ /* 0x000fc80007ffe0ff */
[----:B------:R-:W-:-:S04]  /*0200*/  ISETP.GE.U32.AND.EX P0, PT, R4, RZ, PT, P0 ;  /* 0x000000ff0400720c */ /* 0x000fc80003f06100 */
[----:B------:R-:W-:Y:S01]  /*0210*/  SEL R7, R13, RZ, P0 ;  /* 0x000000ff0d077207 */ /* 0x000fe20000000000 */
[----:B0-----:R-:W-:-:S03]  /*0220*/  IMAD.WIDE R2, R0, 0x4, R2 ;  /* 0x0000000400027825 */ /* 0x001fc600078e0202 */
[----:B------:R-:W-:-:S05]  /*0230*/  IADD3 R7, PT, PT, -R7, R6, RZ ;  /* 0x0000000607077210 */ /* 0x000fca0007ffe1ff */
[----:B------:R-:W-:Y:S01]  /*0240*/  STG.E desc[UR4][R2.64], R7 ;  /* 0x0000000702007986 */ /* 0x000fe2000c101904 */
[----:B------:R-:W-:Y:S05]  /*0250*/  EXIT ;  /* 0x000000000000794d */ /* 0x000fea0003800000 */
.L_x_25:
        /* <DEDUP_REMOVED lines=10> */
.L_x_33:


//--------------------- .text._Z28fp_sub_arrays_better_barrettPKjS0_Pji --------------------------
	.section	.text._Z28fp_sub_arrays_better_barrettPKjS0_Pji,"ax",@progbits
	.align	128
        .global         _Z28fp_sub_arrays_better_barrettPKjS0_Pji
        .type           _Z28fp_sub_arrays_better_barrettPKjS0_Pji,@function
        .size           _Z28fp_sub_arrays_better_barrettPKjS0_Pji,(.L_x_34 - _Z28fp_sub_arrays_better_barrettPKjS0_Pji)
        .other          _Z28fp_sub_arrays_better_barrettPKjS0_Pji,@"STO_CUDA_ENTRY STV_DEFAULT"
_Z28fp_sub_arrays_better_barrettPKjS0_Pji:
.text._Z28fp_sub_arrays_better_barrettPKjS0_Pji:
        /* <DEDUP_REMOVED lines=9> */
[----:B------:R-:W1:Y:S07]  /*0090*/  LDCU.64 UR4, c[0x0][0x358] ;  /* 0x00006b00ff0477ac */ /* 0x000e6e0008000a00 */
[----:B------:R-:W2:Y:S08]  /*00a0*/  LDC.64 R4, c[0x0][0x388] ;  /* 0x0000e200ff047b82 */ /* 0x000eb00000000a00 */
[----:B------:R-:W3:Y:S01]  /*00b0*/  LDC R0, c[0x3][RZ] ;  /* 0x00c00000ff007b82 */ /* 0x000ee20000000800 */
[----:B0-----:R-:W-:-:S07]  /*00c0*/  IMAD.WIDE R2, R9, 0x4, R2 ;  /* 0x0000000409027825 */ /* 0x001fce00078e0202 */
[----:B------:R-:W0:Y:S01]  /*00d0*/  LDC.64 R6, c[0x0][0x390] ;  /* 0x0000e400ff067b82 */ /* 0x000e220000000a00 */
[----:B-1----:R-:W4:Y:S01]  /*00e0*/  LDG.E R2, desc[UR4][R2.64] ;  /* 0x0000000402027981 */ /* 0x002f22000c1e1900 */
[----:B--2---:R-:W-:-:S06]  /*00f0*/  IMAD.WIDE R4, R9, 0x4, R4 ;  /* 0x0000000409047825 */ /* 0x004fcc00078e0204 */
[----:B------:R-:W4:Y:S01]  /*0100*/  LDG.E R5, desc[UR4][R4.64] ;  /* 0x0000000404057981 */ /* 0x000f22000c1e1900 */
[----:B0-----:R-:W-:Y:S01]  /*0110*/  IMAD.WIDE R6, R9, 0x4, R6 ;  /* 0x0000000409067825 */ /* 0x001fe200078e0206 */
[----:B----4-:R-:W-:-:S04]  /*0120*/  ISETP.GE.U32.AND P0, PT, R2, R5, PT ;  /* 0x000000050200720c */ /* 0x010fc80003f06070 */
[----:B---3--:R-:W-:-:S04]  /*0130*/  SEL R0, R0, RZ, !P0 ;  /* 0x000000ff00007207 */ /* 0x008fc80004000000 */
[----:B------:R-:W-:-:S05]  /*0140*/  IADD3 R9, PT, PT, R0, R2, -R5 ;  /* 0x0000000200097210 */ /* 0x000fca0007ffe805 */
[----:B------:R-:W-:Y:S01]  /*0150*/  STG.E desc[UR4][R6.64], R9 ;  /* 0x0000000906007986 */ /* 0x000fe2000c101904 */
[----:B------:R-:W-:Y:S05]  /*0160*/  EXIT ;  /* 0x000000000000794d */ /* 0x000fea0003800000 */
.L_x_26:
        /* <DEDUP_REMOVED lines=9> */
.L_x_34:


//--------------------- .text._Z28fp_add_arrays_better_barrettPKjS0_Pji --------------------------
	.section	.text._Z28fp_add_arrays_better_barrettPKjS0_Pji,"ax",@progbits
	.align	128
        .global         _Z28fp_add_arrays_better_barrettPKjS0_Pji
        .type           _Z28fp_add_arrays_better_barrettPKjS0_Pji,@function
        .size           _Z28fp_add_arrays_better_barrettPKjS0_Pji,(.L_x_35 - _Z28fp_add_arrays_better_barrettPKjS0_Pji)
        .other          _Z28fp_add_arrays_better_barrettPKjS0_Pji,@"STO_CUDA_ENTRY STV_DEFAULT"
_Z28fp_add_arrays_better_barrettPKjS0_Pji:
.text._Z28fp_add_arrays_better_barrettPKjS0_Pji:
        /* <DEDUP_REMOVED lines=18> */
[----:B----4-:R-:W-:-:S05]  /*0120*/  IADD3 R11, P0, PT, R2, R5, RZ ;  /* 0x00000005020b7210 */ /* 0x010fca0007f1e0ff */
[----:B------:R-:W-:Y:S01]  /*0130*/  IMAD.X R0, RZ, RZ, RZ, P0 ;  /* 0x000000ffff007224 */ /* 0x000fe200000e06ff */
[----:B---3--:R-:W-:-:S04]  /*0140*/  ISETP.GE.U32.AND P0, PT, R11, R8, PT ;  /* 0x000000080b00720c */ /* 0x008fc80003f06070 */
[----:B------:R-:W-:-:S04]  /*0150*/  ISETP.GE.U32.AND.EX P0, PT, R0, RZ, PT, P0 ;  /* 0x000000ff0000720c */ /* 0x000fc80003f06100 */
[----:B------:R-:W-:-:S04]  /*0160*/  SEL R0, R8, RZ, P0 ;  /* 0x000000ff08007207 */ /* 0x000fc80000000000 */
[----:B------:R-:W-:-:S05]  /*0170*/  IADD3 R9, PT, PT, -R0, R11, RZ ;  /* 0x0000000b00097210 */ /* 0x000fca0007ffe1ff */
[----:B------:R-:W-:Y:S01]  /*0180*/  STG.E desc[UR4][R6.64], R9 ;  /* 0x0000000906007986 */ /* 0x000fe2000c101904 */
[----:B------:R-:W-:Y:S05]  /*0190*/  EXIT ;  /* 0x000000000000794d */ /* 0x000fea0003800000 */
.L_x_27:
        /* <DEDUP_REMOVED lines=14> */
.L_x_35:


//--------------------- .nv.shared.reserved.0     --------------------------
	.section	.nv.shared.reserved.0,"aw",@nobits
	.weak		__nv_reservedSMEM_offset_0_alias
	.size		__nv_reservedSMEM_offset_0_alias, 0, 64
	.other		__nv_reservedSMEM_offset_0_alias,@"STO_CUDA_RESERVED_SHARED STV_DEFAULT"
__nv_reservedSMEM_offset_0_alias:
	.zero		0
	.zero		64


//--------------------- .nv.constant0._Z28fp_matrix_mul_better_barrettPKjS0_Pjiii --------------------------
	.section	.nv.constant0._Z28fp_matrix_mul_better_barrettPKjS0_Pjiii,"a",@progbits
	.sectionflags	@""
	.align	4
.nv.constant0._Z28fp_matrix_mul_better_barrettPKjS0_Pjiii:
	.zero		932


//--------------------- .nv.constant0._Z27fp_poly_eval_better_barrettPKjiS0_Pji --------------------------
	.section	.nv.constant0._Z27fp_poly_eval_better_barrettPKjiS0_Pji,"a",@progbits
	.sectionflags	@""
	.align	4
.nv.constant0._Z27fp_poly_eval_better_barrettPKjiS0_Pji:
	.zero		932


//--------------------- .nv.constant0._Z28fp_inv_arrays_better_barrettPKjPji --------------------------
	.section	.nv.constant0._Z28fp_inv_arrays_better_barrettPKjPji,"a",@progbits
	.sectionflags	@""
	.align	4
.nv.constant0._Z28fp_inv_arrays_better_barrettPKjPji:
	.zero		916


//--------------------- .nv.constant0._Z28fp_pow_arrays_better_barrettPKjS0_Pji --------------------------
	.section	.nv.constant0._Z28fp_pow_arrays_better_barrettPKjS0_Pji,"a",@progbits
	.sectionflags	@""
	.align	4
.nv.constant0._Z28fp_pow_arrays_better_barrettPKjS0_Pji:
	.zero		924


//--------------------- .nv.constant0._Z28fp_mul_arrays_better_barrettPKjS0_Pji --------------------------
	.section	.nv.constant0._Z28fp_mul_arrays_better_barrettPKjS0_Pji,"a",@progbits
	.sectionflags	@""
	.align	4
.nv.constant0._Z28fp_mul_arrays_better_barrettPKjS0_Pji:
	.zero		924


//--------------------- .nv.constant0._Z28fp_sub_arrays_better_barrettPKjS0_Pji --------------------------
	.section	.nv.constant0._Z28fp_sub_arrays_better_barrettPKjS0_Pji,"a",@progbits
	.sectionflags	@""
	.align	4
.nv.constant0._Z28fp_sub_arrays_better_barrettPKjS0_Pji:
	.zero		924


//--------------------- .nv.constant0._Z28fp_add_arrays_better_barrettPKjS0_Pji --------------------------
	.section	.nv.constant0._Z28fp_add_arrays_better_barrettPKjS0_Pji,"a",@progbits
	.sectionflags	@""
	.align	4
.nv.constant0._Z28fp_add_arrays_better_barrettPKjS0_Pji:
	.zero		924


//--------------------- SYMBOLS --------------------------

	.type		.nv.reservedSmem.offset0,@object
	.size		.nv.reservedSmem.offset0,0x4
